//
// Generated by NVIDIA NVVM Compiler
//
// Compiler Build ID: CL-36424714
// Cuda compilation tools, release 13.0, V13.0.88
// Based on NVVM 20.0.0
//

.version 9.0
.target sm_100
.address_size 64

	// .globl	_Z16memcpy_2d_kernelPKfPfiiiii

.visible .entry _Z16memcpy_2d_kernelPKfPfiiiii(
	.param .u64 .ptr .align 1 _Z16memcpy_2d_kernelPKfPfiiiii_param_0,
	.param .u64 .ptr .align 1 _Z16memcpy_2d_kernelPKfPfiiiii_param_1,
	.param .u32 _Z16memcpy_2d_kernelPKfPfiiiii_param_2,
	.param .u32 _Z16memcpy_2d_kernelPKfPfiiiii_param_3,
	.param .u32 _Z16memcpy_2d_kernelPKfPfiiiii_param_4,
	.param .u32 _Z16memcpy_2d_kernelPKfPfiiiii_param_5,
	.param .u32 _Z16memcpy_2d_kernelPKfPfiiiii_param_6
)
{
	.reg .pred 	%p<4>;
	.reg .b32 	%r<18>;
	.reg .b32 	%f<2>;
	.reg .b64 	%rd<9>;

	ld.param.u64 	%rd1, [_Z16memcpy_2d_kernelPKfPfiiiii_param_0];
	ld.param.u64 	%rd2, [_Z16memcpy_2d_kernelPKfPfiiiii_param_1];
	ld.param.u32 	%r3, [_Z16memcpy_2d_kernelPKfPfiiiii_param_2];
	ld.param.u32 	%r4, [_Z16memcpy_2d_kernelPKfPfiiiii_param_3];
	ld.param.u32 	%r5, [_Z16memcpy_2d_kernelPKfPfiiiii_param_4];
	ld.param.u32 	%r7, [_Z16memcpy_2d_kernelPKfPfiiiii_param_5];
	ld.param.u32 	%r6, [_Z16memcpy_2d_kernelPKfPfiiiii_param_6];
	mov.u32 	%r8, %ctaid.y;
	mov.u32 	%r9, %ntid.y;
	mov.u32 	%r10, %tid.y;
	mad.lo.s32 	%r1, %r8, %r9, %r10;
	mov.u32 	%r11, %ctaid.x;
	mov.u32 	%r12, %ntid.x;
	mov.u32 	%r13, %tid.x;
	mad.lo.s32 	%r2, %r11, %r12, %r13;
	setp.ge.s32 	%p1, %r1, %r7;
	setp.ge.s32 	%p2, %r2, %r6;
	or.pred  	%p3, %p1, %p2;
	@%p3 bra 	$L__BB0_2;
	cvta.to.global.u64 	%rd3, %rd1;
	cvta.to.global.u64 	%rd4, %rd2;
	add.s32 	%r14, %r3, %r1;
	add.s32 	%r15, %r4, %r2;
	mad.lo.s32 	%r16, %r5, %r14, %r15;
	mad.lo.s32 	%r17, %r6, %r1, %r2;
	mul.wide.s32 	%rd5, %r16, 4;
	add.s64 	%rd6, %rd3, %rd5;
	ld.global.f32 	%f1, [%rd6];
	mul.wide.s32 	%rd7, %r17, 4;
	add.s64 	%rd8, %rd4, %rd7;
	st.global.f32 	[%rd8], %f1;
$L__BB0_2:
	ret;

}
	// .globl	_Z16apply_3x3averagePKfPf
.visible .entry _Z16apply_3x3averagePKfPf(
	.param .u64 .ptr .align 1 _Z16apply_3x3averagePKfPf_param_0,
	.param .u64 .ptr .align 1 _Z16apply_3x3averagePKfPf_param_1
)
{
	.reg .pred 	%p<11>;
	.reg .b32 	%r<42>;
	.reg .b32 	%f<19>;
	.reg .b64 	%rd<25>;

	ld.param.u64 	%rd1, [_Z16apply_3x3averagePKfPf_param_0];
	ld.param.u64 	%rd2, [_Z16apply_3x3averagePKfPf_param_1];
	cvta.to.global.u64 	%rd3, %rd1;
	mov.u32 	%r1, %nctaid.x;
	mov.u32 	%r2, %ntid.x;
	mul.lo.s32 	%r3, %r1, %r2;
	mov.u32 	%r4, %nctaid.y;
	mov.u32 	%r5, %ntid.y;
	mul.lo.s32 	%r6, %r4, %r5;
	mov.u32 	%r7, %ctaid.y;
	mov.u32 	%r8, %tid.y;
	mad.lo.s32 	%r9, %r7, %r5, %r8;
	mov.u32 	%r10, %ctaid.x;
	mov.u32 	%r11, %tid.x;
	mad.lo.s32 	%r12, %r10, %r2, %r11;
	add.s32 	%r13, %r6, -1;
	add.s32 	%r14, %r3, -1;
	add.s32 	%r15, %r12, -1;
	setp.gt.s32 	%p1, %r12, %r3;
	selp.b32 	%r16, %r14, %r15, %p1;
	setp.gt.s32 	%p2, %r12, 0;
	selp.b32 	%r17, %r16, 0, %p2;
	add.s32 	%r18, %r9, -1;
	setp.eq.s32 	%p3, %r9, 0;
	setp.gt.u32 	%p4, %r9, %r6;
	selp.b32 	%r19, %r13, %r18, %p4;
	selp.b32 	%r20, 0, %r19, %p3;
	mul.lo.s32 	%r21, %r20, %r3;
	add.s32 	%r22, %r17, %r21;
	mul.wide.s32 	%rd4, %r22, 4;
	add.s64 	%rd5, %rd3, %rd4;
	ld.global.f32 	%f1, [%rd5];
	fma.rn.f32 	%f2, %f1, 0f3DE38E39, 0f00000000;
	setp.lt.s32 	%p5, %r12, 0;
	setp.lt.s32 	%p6, %r12, %r3;
	selp.b32 	%r23, %r12, %r14, %p6;
	selp.b32 	%r24, 0, %r23, %p5;
	add.s32 	%r25, %r24, %r21;
	mul.wide.s32 	%rd6, %r25, 4;
	add.s64 	%rd7, %rd3, %rd6;
	ld.global.f32 	%f3, [%rd7];
	fma.rn.f32 	%f4, %f3, 0f3DE38E39, %f2;
	add.s32 	%r26, %r12, 1;
	setp.lt.s32 	%p7, %r12, -1;
	setp.lt.s32 	%p8, %r26, %r3;
	selp.b32 	%r27, %r26, %r14, %p8;
	selp.b32 	%r28, 0, %r27, %p7;
	add.s32 	%r29, %r28, %r21;
	mul.wide.s32 	%rd8, %r29, 4;
	add.s64 	%rd9, %rd3, %rd8;
	ld.global.f32 	%f5, [%rd9];
	fma.rn.f32 	%f6, %f5, 0f3DE38E39, %f4;
	setp.lt.u32 	%p9, %r9, %r6;
	selp.b32 	%r30, %r9, %r13, %p9;
	mul.lo.s32 	%r31, %r30, %r3;
	add.s32 	%r32, %r17, %r31;
	mul.wide.s32 	%rd10, %r32, 4;
	add.s64 	%rd11, %rd3, %rd10;
	ld.global.f32 	%f7, [%rd11];
	fma.rn.f32 	%f8, %f7, 0f3DE38E39, %f6;
	add.s32 	%r33, %r24, %r31;
	mul.wide.s32 	%rd12, %r33, 4;
	add.s64 	%rd13, %rd3, %rd12;
	ld.global.f32 	%f9, [%rd13];
	fma.rn.f32 	%f10, %f9, 0f3DE38E39, %f8;
	add.s32 	%r34, %r28, %r31;
	mul.wide.s32 	%rd14, %r34, 4;
	add.s64 	%rd15, %rd3, %rd14;
	ld.global.f32 	%f11, [%rd15];
	fma.rn.f32 	%f12, %f11, 0f3DE38E39, %f10;
	add.s32 	%r35, %r9, 1;
	setp.lt.u32 	%p10, %r35, %r6;
	selp.b32 	%r36, %r35, %r13, %p10;
	mul.lo.s32 	%r37, %r36, %r3;
	add.s32 	%r38, %r17, %r37;
	mul.wide.s32 	%rd16, %r38, 4;
	add.s64 	%rd17, %rd3, %rd16;
	ld.global.f32 	%f13, [%rd17];
	fma.rn.f32 	%f14, %f13, 0f3DE38E39, %f12;
	add.s32 	%r39, %r24, %r37;
	mul.wide.s32 	%rd18, %r39, 4;
	add.s64 	%rd19, %rd3, %rd18;
	ld.global.f32 	%f15, [%rd19];
	fma.rn.f32 	%f16, %f15, 0f3DE38E39, %f14;
	add.s32 	%r40, %r28, %r37;
	mul.wide.s32 	%rd20, %r40, 4;
	add.s64 	%rd21, %rd3, %rd20;
	ld.global.f32 	%f17, [%rd21];
	fma.rn.f32 	%f18, %f17, 0f3DE38E39, %f16;
	cvta.to.global.u64 	%rd22, %rd2;
	mad.lo.s32 	%r41, %r9, %r3, %r12;
	mul.wide.s32 	%rd23, %r41, 4;
	add.s64 	%rd24, %rd22, %rd23;
	st.global.f32 	[%rd24], %f18;
	ret;

}
	// .globl	_Z21apply_3x3average_corePKfPf
.visible .entry _Z21apply_3x3average_corePKfPf(
	.param .u64 .ptr .align 1 _Z21apply_3x3average_corePKfPf_param_0,
	.param .u64 .ptr .align 1 _Z21apply_3x3average_corePKfPf_param_1
)
{
	.reg .b32 	%r<14>;
	.reg .b32 	%f<19>;
	.reg .b64 	%rd<12>;

	ld.param.u64 	%rd1, [_Z21apply_3x3average_corePKfPf_param_0];
	ld.param.u64 	%rd2, [_Z21apply_3x3average_corePKfPf_param_1];
	cvta.to.global.u64 	%rd3, %rd1;
	mov.u32 	%r1, %nctaid.x;
	mov.u32 	%r2, %ntid.x;
	mad.lo.s32 	%r3, %r1, %r2, 2;
	mov.u32 	%r4, %ctaid.y;
	mov.u32 	%r5, %ntid.y;
	mov.u32 	%r6, %tid.y;
	mov.u32 	%r7, %ctaid.x;
	mov.u32 	%r8, %tid.x;
	mad.lo.s32 	%r9, %r7, %r2, %r8;
	mad.lo.s32 	%r10, %r4, %r5, %r6;
	mad.lo.s32 	%r11, %r10, %r3, %r9;
	add.s32 	%r12, %r11, 1;
	mul.wide.s32 	%rd4, %r12, 4;
	add.s64 	%rd5, %rd3, %rd4;
	ld.global.f32 	%f1, [%rd5+-4];
	fma.rn.f32 	%f2, %f1, 0f3DE38E39, 0f00000000;
	ld.global.f32 	%f3, [%rd5];
	fma.rn.f32 	%f4, %f3, 0f3DE38E39, %f2;
	ld.global.f32 	%f5, [%rd5+4];
	fma.rn.f32 	%f6, %f5, 0f3DE38E39, %f4;
	add.s32 	%r13, %r12, %r3;
	mul.wide.s32 	%rd6, %r3, 4;
	add.s64 	%rd7, %rd5, %rd6;
	ld.global.f32 	%f7, [%rd7+-4];
	fma.rn.f32 	%f8, %f7, 0f3DE38E39, %f6;
	ld.global.f32 	%f9, [%rd7];
	fma.rn.f32 	%f10, %f9, 0f3DE38E39, %f8;
	ld.global.f32 	%f11, [%rd7+4];
	fma.rn.f32 	%f12, %f11, 0f3DE38E39, %f10;
	add.s64 	%rd8, %rd7, %rd6;
	ld.global.f32 	%f13, [%rd8+-4];
	fma.rn.f32 	%f14, %f13, 0f3DE38E39, %f12;
	ld.global.f32 	%f15, [%rd8];
	fma.rn.f32 	%f16, %f15, 0f3DE38E39, %f14;
	ld.global.f32 	%f17, [%rd8+4];
	fma.rn.f32 	%f18, %f17, 0f3DE38E39, %f16;
	cvta.to.global.u64 	%rd9, %rd2;
	mul.wide.s32 	%rd10, %r13, 4;
	add.s64 	%rd11, %rd9, %rd10;
	st.global.f32 	[%rd11], %f18;
	ret;

}
	// .globl	_Z15apply_stencil_1I13Out2DAccessorIfE4InitIfEEvT_T0_
.visible .entry _Z15apply_stencil_1I13Out2DAccessorIfE4InitIfEEvT_T0_(
	.param .align 8 .b8 _Z15apply_stencil_1I13Out2DAccessorIfE4InitIfEEvT_T0__param_0[8],
	.param .align 1 .b8 _Z15apply_stencil_1I13Out2DAccessorIfE4InitIfEEvT_T0__param_1[1]
)
{
	.reg .pred 	%p<4>;
	.reg .b32 	%r<21>;
	.reg .b32 	%f<2>;
	.reg .b64 	%rd<5>;

	ld.param.u64 	%rd1, [_Z15apply_stencil_1I13Out2DAccessorIfE4InitIfEEvT_T0__param_0];
	cvta.to.global.u64 	%rd2, %rd1;
	mov.u32 	%r1, %ctaid.x;
	mov.u32 	%r2, %ctaid.y;
	add.s32 	%r3, %r1, %r2;
	and.b32  	%r4, %r3, 1;
	setp.eq.b32 	%p1, %r4, 1;
	selp.f32 	%f1, 0f00000000, 0f3F800000, %p1;
	mov.u32 	%r5, %nctaid.x;
	mov.u32 	%r6, %ntid.x;
	mul.lo.s32 	%r7, %r5, %r6;
	mov.u32 	%r8, %nctaid.y;
	mov.u32 	%r9, %ntid.y;
	mul.lo.s32 	%r10, %r8, %r9;
	mov.u32 	%r11, %tid.y;
	mad.lo.s32 	%r12, %r2, %r9, %r11;
	mov.u32 	%r13, %tid.x;
	mad.lo.s32 	%r14, %r1, %r6, %r13;
	setp.lt.u32 	%p2, %r12, %r10;
	add.s32 	%r15, %r10, -1;
	selp.b32 	%r16, %r12, %r15, %p2;
	setp.lt.s32 	%p3, %r14, %r7;
	add.s32 	%r17, %r7, -1;
	max.s32 	%r18, %r14, 0;
	selp.b32 	%r19, %r18, %r17, %p3;
	mad.lo.s32 	%r20, %r16, %r7, %r19;
	mul.wide.s32 	%rd3, %r20, 4;
	add.s64 	%rd4, %rd2, %rd3;
	st.global.f32 	[%rd4], %f1;
	ret;

}
	// .globl	_Z15apply_stencil_2I12In2DAccessorIfE13Out2DAccessorIfE10Average3x3IfEEvT_T0_T1_
.visible .entry _Z15apply_stencil_2I12In2DAccessorIfE13Out2DAccessorIfE10Average3x3IfEEvT_T0_T1_(
	.param .align 8 .b8 _Z15apply_stencil_2I12In2DAccessorIfE13Out2DAccessorIfE10Average3x3IfEEvT_T0_T1__param_0[8],
	.param .align 8 .b8 _Z15apply_stencil_2I12In2DAccessorIfE13Out2DAccessorIfE10Average3x3IfEEvT_T0_T1__param_1[8],
	.param .align 1 .b8 _Z15apply_stencil_2I12In2DAccessorIfE13Out2DAccessorIfE10Average3x3IfEEvT_T0_T1__param_2[1]
)
{
	.reg .pred 	%p<7>;
	.reg .b32 	%r<41>;
	.reg .b32 	%f<19>;
	.reg .b64 	%rd<24>;

	ld.param.u64 	%rd1, [_Z15apply_stencil_2I12In2DAccessorIfE13Out2DAccessorIfE10Average3x3IfEEvT_T0_T1__param_1];
	ld.param.u64 	%rd2, [_Z15apply_stencil_2I12In2DAccessorIfE13Out2DAccessorIfE10Average3x3IfEEvT_T0_T1__param_0];
	cvta.to.global.u64 	%rd3, %rd2;
	cvta.to.global.u64 	%rd4, %rd1;
	mov.u32 	%r1, %nctaid.x;
	mov.u32 	%r2, %ntid.x;
	mul.lo.s32 	%r3, %r1, %r2;
	mov.u32 	%r4, %nctaid.y;
	mov.u32 	%r5, %ntid.y;
	mul.lo.s32 	%r6, %r4, %r5;
	mov.u32 	%r7, %ctaid.y;
	mov.u32 	%r8, %tid.y;
	mad.lo.s32 	%r9, %r7, %r5, %r8;
	mov.u32 	%r10, %ctaid.x;
	mov.u32 	%r11, %tid.x;
	mad.lo.s32 	%r12, %r10, %r2, %r11;
	add.s32 	%r13, %r12, -1;
	setp.gt.u32 	%p1, %r9, %r6;
	max.u32 	%r14, %r9, 1;
	selp.b32 	%r15, %r6, %r14, %p1;
	add.s32 	%r16, %r15, -1;
	setp.lt.s32 	%p2, %r13, %r3;
	add.s32 	%r17, %r3, -1;
	max.s32 	%r18, %r13, 0;
	selp.b32 	%r19, %r18, %r17, %p2;
	mul.lo.s32 	%r20, %r16, %r3;
	add.s32 	%r21, %r20, %r19;
	mul.wide.s32 	%rd5, %r21, 4;
	add.s64 	%rd6, %rd3, %rd5;
	ld.global.f32 	%f1, [%rd6];
	setp.lt.s32 	%p3, %r12, %r3;
	max.s32 	%r22, %r12, 0;
	selp.b32 	%r23, %r22, %r17, %p3;
	add.s32 	%r24, %r20, %r23;
	mul.wide.s32 	%rd7, %r24, 4;
	add.s64 	%rd8, %rd3, %rd7;
	ld.global.f32 	%f2, [%rd8];
	add.f32 	%f3, %f1, %f2;
	add.s32 	%r25, %r12, 1;
	setp.lt.s32 	%p4, %r25, %r3;
	max.s32 	%r26, %r25, 0;
	selp.b32 	%r27, %r26, %r17, %p4;
	add.s32 	%r28, %r20, %r27;
	mul.wide.s32 	%rd9, %r28, 4;
	add.s64 	%rd10, %rd3, %rd9;
	ld.global.f32 	%f4, [%rd10];
	add.f32 	%f5, %f3, %f4;
	setp.lt.u32 	%p5, %r9, %r6;
	add.s32 	%r29, %r6, -1;
	selp.b32 	%r30, %r9, %r29, %p5;
	mul.lo.s32 	%r31, %r30, %r3;
	add.s32 	%r32, %r31, %r19;
	mul.wide.s32 	%rd11, %r32, 4;
	add.s64 	%rd12, %rd3, %rd11;
	ld.global.f32 	%f6, [%rd12];
	add.f32 	%f7, %f5, %f6;
	add.s32 	%r33, %r31, %r23;
	mul.wide.s32 	%rd13, %r33, 4;
	add.s64 	%rd14, %rd3, %rd13;
	ld.global.f32 	%f8, [%rd14];
	add.f32 	%f9, %f7, %f8;
	add.s32 	%r34, %r31, %r27;
	mul.wide.s32 	%rd15, %r34, 4;
	add.s64 	%rd16, %rd3, %rd15;
	ld.global.f32 	%f10, [%rd16];
	add.f32 	%f11, %f9, %f10;
	add.s32 	%r35, %r9, 1;
	setp.lt.u32 	%p6, %r35, %r6;
	selp.b32 	%r36, %r35, %r29, %p6;
	mul.lo.s32 	%r37, %r36, %r3;
	add.s32 	%r38, %r37, %r19;
	mul.wide.s32 	%rd17, %r38, 4;
	add.s64 	%rd18, %rd3, %rd17;
	ld.global.f32 	%f12, [%rd18];
	add.f32 	%f13, %f11, %f12;
	add.s32 	%r39, %r37, %r23;
	mul.wide.s32 	%rd19, %r39, 4;
	add.s64 	%rd20, %rd3, %rd19;
	ld.global.f32 	%f14, [%rd20];
	add.f32 	%f15, %f13, %f14;
	add.s32 	%r40, %r37, %r27;
	mul.wide.s32 	%rd21, %r40, 4;
	add.s64 	%rd22, %rd3, %rd21;
	ld.global.f32 	%f16, [%rd22];
	add.f32 	%f17, %f15, %f16;
	mul.f32 	%f18, %f17, 0f3DE38E39;
	add.s64 	%rd23, %rd4, %rd13;
	st.global.f32 	[%rd23], %f18;
	ret;

}
	// .globl	_Z15apply_stencil_2I16In2DCoreAccessorIf10Average3x3IfEE17Out2DCoreAccessorIfS2_ES2_EvT_T0_T1_
.visible .entry _Z15apply_stencil_2I16In2DCoreAccessorIf10Average3x3IfEE17Out2DCoreAccessorIfS2_ES2_EvT_T0_T1_(
	.param .align 8 .b8 _Z15apply_stencil_2I16In2DCoreAccessorIf10Average3x3IfEE17Out2DCoreAccessorIfS2_ES2_EvT_T0_T1__param_0[16],
	.param .align 8 .b8 _Z15apply_stencil_2I16In2DCoreAccessorIf10Average3x3IfEE17Out2DCoreAccessorIfS2_ES2_EvT_T0_T1__param_1[16],
	.param .align 1 .b8 _Z15apply_stencil_2I16In2DCoreAccessorIf10Average3x3IfEE17Out2DCoreAccessorIfS2_ES2_EvT_T0_T1__param_2[1]
)
{
	.reg .b32 	%r<15>;
	.reg .b32 	%f<19>;
	.reg .b64 	%rd<12>;

	ld.param.u32 	%r1, [_Z15apply_stencil_2I16In2DCoreAccessorIf10Average3x3IfEE17Out2DCoreAccessorIfS2_ES2_EvT_T0_T1__param_1+8];
	ld.param.u32 	%r2, [_Z15apply_stencil_2I16In2DCoreAccessorIf10Average3x3IfEE17Out2DCoreAccessorIfS2_ES2_EvT_T0_T1__param_0+8];
	ld.param.u64 	%rd1, [_Z15apply_stencil_2I16In2DCoreAccessorIf10Average3x3IfEE17Out2DCoreAccessorIfS2_ES2_EvT_T0_T1__param_1];
	ld.param.u64 	%rd2, [_Z15apply_stencil_2I16In2DCoreAccessorIf10Average3x3IfEE17Out2DCoreAccessorIfS2_ES2_EvT_T0_T1__param_0];
	cvta.to.global.u64 	%rd3, %rd2;
	cvta.to.global.u64 	%rd4, %rd1;
	mov.u32 	%r3, %ctaid.y;
	mov.u32 	%r4, %ntid.y;
	mov.u32 	%r5, %tid.y;
	mad.lo.s32 	%r6, %r3, %r4, %r5;
	mov.u32 	%r7, %ctaid.x;
	mov.u32 	%r8, %ntid.x;
	mov.u32 	%r9, %tid.x;
	mad.lo.s32 	%r10, %r7, %r8, %r9;
	mad.lo.s32 	%r11, %r2, %r6, %r10;
	mul.wide.s32 	%rd5, %r11, 4;
	add.s64 	%rd6, %rd3, %rd5;
	ld.global.f32 	%f1, [%rd6];
	mad.lo.s32 	%r12, %r1, %r6, %r1;
	add.s32 	%r13, %r10, %r12;
	ld.global.f32 	%f2, [%rd6+4];
	add.f32 	%f3, %f1, %f2;
	ld.global.f32 	%f4, [%rd6+8];
	add.f32 	%f5, %f3, %f4;
	mul.wide.s32 	%rd7, %r2, 4;
	add.s64 	%rd8, %rd6, %rd7;
	ld.global.f32 	%f6, [%rd8];
	add.f32 	%f7, %f5, %f6;
	ld.global.f32 	%f8, [%rd8+4];
	add.f32 	%f9, %f7, %f8;
	ld.global.f32 	%f10, [%rd8+8];
	add.f32 	%f11, %f9, %f10;
	add.s64 	%rd9, %rd8, %rd7;
	ld.global.f32 	%f12, [%rd9];
	add.f32 	%f13, %f11, %f12;
	ld.global.f32 	%f14, [%rd9+4];
	add.f32 	%f15, %f13, %f14;
	ld.global.f32 	%f16, [%rd9+8];
	add.f32 	%f17, %f15, %f16;
	mul.f32 	%f18, %f17, 0f3DE38E39;
	add.s32 	%r14, %r13, 1;
	mul.wide.s32 	%rd10, %r14, 4;
	add.s64 	%rd11, %rd4, %rd10;
	st.global.f32 	[%rd11], %f18;
	ret;

}


// ===== COMPILED SASS (sm_100) =====

	.target	sm_100

	.elftype	@"ET_EXEC"


//--------------------- .note.nv.tkinfo           --------------------------
	.section	.note.nv.tkinfo,"",@"SHT_NOTE"
	.sectionflags	@"SHF_NOTE_NV_TKINFO"
	.tkinfo
        /*0018*/ 	.word	0x00000002
        /*0030*/ 	.string	""
        /*0030*/ 	.string	"ptxas"
        /*0030*/ 	.string	"Cuda compilation tools, release 13.0, V13.0.88"
        /*0030*/ 	.string	"Build cuda_13.0.r13.0/compiler.36424714_0"
        /*0030*/ 	.string	"-arch sm_100 -m 64 "



//--------------------- .note.nv.cuinfo           --------------------------
	.section	.note.nv.cuinfo,"",@"SHT_NOTE"
	.sectionflags	@"SHF_NOTE_NV_CUINFO"
        /*0018*/ 	.short	0x0002
        /*001a*/ 	.short	0x0064
        /*001c*/ 	.short	0x0082
	.zero		2


//--------------------- .nv.info                  --------------------------
	.section	.nv.info,"",@"SHT_CUDA_INFO"
	.align	4


	//----- nvinfo : EIATTR_REGCOUNT
	.align		4
        /*0000*/ 	.byte	0x04, 0x2f
        /*0002*/ 	.short	(.L_1 - .L_0)
	.align		4
.L_0:
        /*0004*/ 	.word	index@(_Z16memcpy_2d_kernelPKfPfiiiii)
        /*0008*/ 	.word	0x0000000a


	//----- nvinfo : EIATTR_FRAME_SIZE
	.align		4
.L_1:
        /*000c*/ 	.byte	0x04, 0x11
        /*000e*/ 	.short	(.L_3 - .L_2)
	.align		4
.L_2:
        /*0010*/ 	.word	index@(_Z16memcpy_2d_kernelPKfPfiiiii)
        /*0014*/ 	.word	0x00000000


	//----- nvinfo : EIATTR_REGCOUNT
	.align		4
.L_3:
        /*0018*/ 	.byte	0x04, 0x2f
        /*001a*/ 	.short	(.L_5 - .L_4)
	.align		4
.L_4:
        /*001c*/ 	.word	index@(_Z16apply_3x3averagePKfPf)
        /*0020*/ 	.word	0x0000001a


	//----- nvinfo : EIATTR_FRAME_SIZE
	.align		4
.L_5:
        /*0024*/ 	.byte	0x04, 0x11
        /*0026*/ 	.short	(.L_7 - .L_6)
	.align		4
.L_6:
        /*0028*/ 	.word	index@(_Z16apply_3x3averagePKfPf)
        /*002c*/ 	.word	0x00000000


	//----- nvinfo : EIATTR_REGCOUNT
	.align		4
.L_7:
        /*0030*/ 	.byte	0x04, 0x2f
        /*0032*/ 	.short	(.L_9 - .L_8)
	.align		4
.L_8:
        /*0034*/ 	.word	index@(_Z21apply_3x3average_corePKfPf)
        /*0038*/ 	.word	0x0000001c


	//----- nvinfo : EIATTR_FRAME_SIZE
	.align		4
.L_9:
        /*003c*/ 	.byte	0x04, 0x11
        /*003e*/ 	.short	(.L_11 - .L_10)
	.align		4
.L_10:
        /*0040*/ 	.word	index@(_Z21apply_3x3average_corePKfPf)
        /*0044*/ 	.word	0x00000000


	//----- nvinfo : EIATTR_REGCOUNT
	.align		4
.L_11:
        /*0048*/ 	.byte	0x04, 0x2f
        /*004a*/ 	.short	(.L_13 - .L_12)
	.align		4
.L_12:
        /*004c*/ 	.word	index@(_Z15apply_stencil_1I13Out2DAccessorIfE4InitIfEEvT_T0_)
        /*0050*/ 	.word	0x0000000c


	//----- nvinfo : EIATTR_FRAME_SIZE
	.align		4
.L_13:
        /*0054*/ 	.byte	0x04, 0x11
        /*0056*/ 	.short	(.L_15 - .L_14)
	.align		4
.L_14:
        /*0058*/ 	.word	index@(_Z15apply_stencil_1I13Out2DAccessorIfE4InitIfEEvT_T0_)
        /*005c*/ 	.word	0x00000000


	//----- nvinfo : EIATTR_REGCOUNT
	.align		4
.L_15:
        /*0060*/ 	.byte	0x04, 0x2f
        /*0062*/ 	.short	(.L_17 - .L_16)
	.align		4
.L_16:
        /*0064*/ 	.word	index@(_Z15apply_stencil_2I12In2DAccessorIfE13Out2DAccessorIfE10Average3x3IfEEvT_T0_T1_)
        /*0068*/ 	.word	0x0000001c


	//----- nvinfo : EIATTR_FRAME_SIZE
	.align		4
.L_17:
        /*006c*/ 	.byte	0x04, 0x11
        /*006e*/ 	.short	(.L_19 - .L_18)
	.align		4
.L_18:
        /*0070*/ 	.word	index@(_Z15apply_stencil_2I12In2DAccessorIfE13Out2DAccessorIfE10Average3x3IfEEvT_T0_T1_)
        /*0074*/ 	.word	0x00000000


	//----- nvinfo : EIATTR_REGCOUNT
	.align		4
.L_19:
        /*0078*/ 	.byte	0x04, 0x2f
        /*007a*/ 	.short	(.L_21 - .L_20)
	.align		4
.L_20:
        /*007c*/ 	.word	index@(_Z15apply_stencil_2I16In2DCoreAccessorIf10Average3x3IfEE17Out2DCoreAccessorIfS2_ES2_EvT_T0_T1_)
        /*0080*/ 	.word	0x0000001c


	//----- nvinfo : EIATTR_FRAME_SIZE
	.align		4
.L_21:
        /*0084*/ 	.byte	0x04, 0x11
        /*0086*/ 	.short	(.L_23 - .L_22)
	.align		4
.L_22:
        /*0088*/ 	.word	index@(_Z15apply_stencil_2I16In2DCoreAccessorIf10Average3x3IfEE17Out2DCoreAccessorIfS2_ES2_EvT_T0_T1_)
        /*008c*/ 	.word	0x00000000


	//----- nvinfo : EIATTR_MIN_STACK_SIZE
	.align		4
.L_23:
        /*0090*/ 	.byte	0x04, 0x12
        /*0092*/ 	.short	(.L_25 - .L_24)
	.align		4
.L_24:
        /*0094*/ 	.word	index@(_Z15apply_stencil_2I16In2DCoreAccessorIf10Average3x3IfEE17Out2DCoreAccessorIfS2_ES2_EvT_T0_T1_)
        /*0098*/ 	.word	0x00000000


	//----- nvinfo : EIATTR_MIN_STACK_SIZE
	.align		4
.L_25:
        /*009c*/ 	.byte	0x04, 0x12
        /*009e*/ 	.short	(.L_27 - .L_26)
	.align		4
.L_26:
        /*00a0*/ 	.word	index@(_Z15apply_stencil_2I12In2DAccessorIfE13Out2DAccessorIfE10Average3x3IfEEvT_T0_T1_)
        /*00a4*/ 	.word	0x00000000


	//----- nvinfo : EIATTR_MIN_STACK_SIZE
	.align		4
.L_27:
        /*00a8*/ 	.byte	0x04, 0x12
        /*00aa*/ 	.short	(.L_29 - .L_28)
	.align		4
.L_28:
        /*00ac*/ 	.word	index@(_Z15apply_stencil_1I13Out2DAccessorIfE4InitIfEEvT_T0_)
        /*00b0*/ 	.word	0x00000000


	//----- nvinfo : EIATTR_MIN_STACK_SIZE
	.align		4
.L_29:
        /*00b4*/ 	.byte	0x04, 0x12
        /*00b6*/ 	.short	(.L_31 - .L_30)
	.align		4
.L_30:
        /*00b8*/ 	.word	index@(_Z21apply_3x3average_corePKfPf)
        /*00bc*/ 	.word	0x00000000


	//----- nvinfo : EIATTR_MIN_STACK_SIZE
	.align		4
.L_31:
        /*00c0*/ 	.byte	0x04, 0x12
        /*00c2*/ 	.short	(.L_33 - .L_32)
	.align		4
.L_32:
        /*00c4*/ 	.word	index@(_Z16apply_3x3averagePKfPf)
        /*00c8*/ 	.word	0x00000000


	//----- nvinfo : EIATTR_MIN_STACK_SIZE
	.align		4
.L_33:
        /*00cc*/ 	.byte	0x04, 0x12
        /*00ce*/ 	.short	(.L_35 - .L_34)
	.align		4
.L_34:
        /*00d0*/ 	.word	index@(_Z16memcpy_2d_kernelPKfPfiiiii)
        /*00d4*/ 	.word	0x00000000
.L_35:


//--------------------- .nv.compat                --------------------------
	.section	.nv.compat,"",@"SHT_CUDA_COMPAT_INFO"
	.align	4
        /*0000*/ 	.byte	0x02, 0x09, 0x00, 0x00, 0x02, 0x02, 0x01, 0x00, 0x02, 0x05, 0x05, 0x00, 0x03, 0x07, 0x01, 0x01
        /*0010*/ 	.byte	0x02, 0x03, 0x00, 0x00, 0x02, 0x06, 0x01, 0x00, 0x04, 0x0b, 0x08, 0x00, 0x09, 0x00, 0x00, 0x00
        /*0020*/ 	.byte	0x00, 0x00, 0x00, 0x00


//--------------------- .nv.info._Z15apply_stencil_2I16In2DCoreAccessorIf10Average3x3IfEE17Out2DCoreAccessorIfS2_ES2_EvT_T0_T1_ --------------------------
	.section	.nv.info._Z15apply_stencil_2I16In2DCoreAccessorIf10Average3x3IfEE17Out2DCoreAccessorIfS2_ES2_EvT_T0_T1_,"",@"SHT_CUDA_INFO"
	.sectionflags	@""
	.align	4


	//----- nvinfo : EIATTR_CUDA_API_VERSION
	.align		4
        /*0000*/ 	.byte	0x04, 0x37
        /*0002*/ 	.short	(.L_37 - .L_36)
.L_36:
        /*0004*/ 	.word	0x00000082


	//----- nvinfo : EIATTR_KPARAM_INFO
	.align		4
.L_37:
        /*0008*/ 	.byte	0x04, 0x17
        /*000a*/ 	.short	(.L_39 - .L_38)
.L_38:
        /*000c*/ 	.word	0x00000000
        /*0010*/ 	.short	0x0002
        /*0012*/ 	.short	0x0020
        /*0014*/ 	.byte	0x00, 0xf0, 0x05, 0x00


	//----- nvinfo : EIATTR_KPARAM_INFO
	.align		4
.L_39:
        /*0018*/ 	.byte	0x04, 0x17
        /*001a*/ 	.short	(.L_41 - .L_40)
.L_40:
        /*001c*/ 	.word	0x00000000
        /*0020*/ 	.short	0x0001
        /*0022*/ 	.short	0x0010
        /*0024*/ 	.byte	0x00, 0xf0, 0x41, 0x00


	//----- nvinfo : EIATTR_KPARAM_INFO
	.align		4
.L_41:
        /*0028*/ 	.byte	0x04, 0x17
        /*002a*/ 	.short	(.L_43 - .L_42)
.L_42:
        /*002c*/ 	.word	0x00000000
        /*0030*/ 	.short	0x0000
        /*0032*/ 	.short	0x0000
        /*0034*/ 	.byte	0x00, 0xf0, 0x41, 0x00


	//----- nvinfo : EIATTR_SPARSE_MMA_MASK
	.align		4
.L_43:
        /*0038*/ 	.byte	0x03, 0x50
        /*003a*/ 	.short	0x0000


	//----- nvinfo : EIATTR_MAXREG_COUNT
	.align		4
        /*003c*/ 	.byte	0x03, 0x1b
        /*003e*/ 	.short	0x00ff


	//----- nvinfo : EIATTR_MERCURY_ISA_VERSION
	.align		4
        /*0040*/ 	.byte	0x03, 0x5f
        /*0042*/ 	.short	0x0101


	//----- nvinfo : EIATTR_VRC_CTA_INIT_COUNT
	.align		4
        /*0044*/ 	.byte	0x02, 0x4a
	.zero		1
	.zero		1


	//----- nvinfo : EIATTR_EXIT_INSTR_OFFSETS
	.align		4
        /*0048*/ 	.byte	0x04, 0x1c
        /*004a*/ 	.short	(.L_45 - .L_44)


	//   ....[0]....
.L_44:
        /*004c*/ 	.word	0x00000280


	//----- nvinfo : EIATTR_CBANK_PARAM_SIZE
	.align		4
.L_45:
        /*0050*/ 	.byte	0x03, 0x19
        /*0052*/ 	.short	0x0021


	//----- nvinfo : EIATTR_PARAM_CBANK
	.align		4
        /*0054*/ 	.byte	0x04, 0x0a
        /*0056*/ 	.short	(.L_47 - .L_46)
	.align		4
.L_46:
        /*0058*/ 	.word	index@(.nv.constant0._Z15apply_stencil_2I16In2DCoreAccessorIf10Average3x3IfEE17Out2DCoreAccessorIfS2_ES2_EvT_T0_T1_)
        /*005c*/ 	.short	0x0380
        /*005e*/ 	.short	0x0021


	//----- nvinfo : EIATTR_SW_WAR
	.align		4
.L_47:
        /*0060*/ 	.byte	0x04, 0x36
        /*0062*/ 	.short	(.L_49 - .L_48)
.L_48:
        /*0064*/ 	.word	0x00000008
.L_49:


//--------------------- .nv.info._Z15apply_stencil_2I12In2DAccessorIfE13Out2DAccessorIfE10Average3x3IfEEvT_T0_T1_ --------------------------
	.section	.nv.info._Z15apply_stencil_2I12In2DAccessorIfE13Out2DAccessorIfE10Average3x3IfEEvT_T0_T1_,"",@"SHT_CUDA_INFO"
	.sectionflags	@""
	.align	4


	//----- nvinfo : EIATTR_CUDA_API_VERSION
	.align		4
        /*0000*/ 	.byte	0x04, 0x37
        /*0002*/ 	.short	(.L_51 - .L_50)
.L_50:
        /*0004*/ 	.word	0x00000082


	//----- nvinfo : EIATTR_KPARAM_INFO
	.align		4
.L_51:
        /*0008*/ 	.byte	0x04, 0x17
        /*000a*/ 	.short	(.L_53 - .L_52)
.L_52:
        /*000c*/ 	.word	0x00000000
        /*0010*/ 	.short	0x0002
        /*0012*/ 	.short	0x0010
        /*0014*/ 	.byte	0x00, 0xf0, 0x05, 0x00


	//----- nvinfo : EIATTR_KPARAM_INFO
	.align		4
.L_53:
        /*0018*/ 	.byte	0x04, 0x17
        /*001a*/ 	.short	(.L_55 - .L_54)
.L_54:
        /*001c*/ 	.word	0x00000000
        /*0020*/ 	.short	0x0001
        /*0022*/ 	.short	0x0008
        /*0024*/ 	.byte	0x00, 0xf0, 0x21, 0x00


	//----- nvinfo : EIATTR_KPARAM_INFO
	.align		4
.L_55:
        /*0028*/ 	.byte	0x04, 0x17
        /*002a*/ 	.short	(.L_57 - .L_56)
.L_56:
        /*002c*/ 	.word	0x00000000
        /*0030*/ 	.short	0x0000
        /*0032*/ 	.short	0x0000
        /*0034*/ 	.byte	0x00, 0xf0, 0x21, 0x00


	//----- nvinfo : EIATTR_SPARSE_MMA_MASK
	.align		4
.L_57:
        /*0038*/ 	.byte	0x03, 0x50
        /*003a*/ 	.short	0x0000


	//----- nvinfo : EIATTR_MAXREG_COUNT
	.align		4
        /*003c*/ 	.byte	0x03, 0x1b
        /*003e*/ 	.short	0x00ff


	//----- nvinfo : EIATTR_MERCURY_ISA_VERSION
	.align		4
        /*0040*/ 	.byte	0x03, 0x5f
        /*0042*/ 	.short	0x0101


	//----- nvinfo : EIATTR_VRC_CTA_INIT_COUNT
	.align		4
        /*0044*/ 	.byte	0x02, 0x4a
	.zero		1
	.zero		1


	//----- nvinfo : EIATTR_EXIT_INSTR_OFFSETS
	.align		4
        /*0048*/ 	.byte	0x04, 0x1c
        /*004a*/ 	.short	(.L_59 - .L_58)


	//   ....[0]....
.L_58:
        /*004c*/ 	.word	0x000004b0


	//----- nvinfo : EIATTR_CBANK_PARAM_SIZE
	.align		4
.L_59:
        /*0050*/ 	.byte	0x03, 0x19
        /*0052*/ 	.short	0x0011


	//----- nvinfo : EIATTR_PARAM_CBANK
	.align		4
        /*0054*/ 	.byte	0x04, 0x0a
        /*0056*/ 	.short	(.L_61 - .L_60)
	.align		4
.L_60:
        /*0058*/ 	.word	index@(.nv.constant0._Z15apply_stencil_2I12In2DAccessorIfE13Out2DAccessorIfE10Average3x3IfEEvT_T0_T1_)
        /*005c*/ 	.short	0x0380
        /*005e*/ 	.short	0x0011


	//----- nvinfo : EIATTR_SW_WAR
	.align		4
.L_61:
        /*0060*/ 	.byte	0x04, 0x36
        /*0062*/ 	.short	(.L_63 - .L_62)
.L_62:
        /*0064*/ 	.word	0x00000008
.L_63:


//--------------------- .nv.info._Z15apply_stencil_1I13Out2DAccessorIfE4InitIfEEvT_T0_ --------------------------
	.section	.nv.info._Z15apply_stencil_1I13Out2DAccessorIfE4InitIfEEvT_T0_,"",@"SHT_CUDA_INFO"
	.sectionflags	@""
	.align	4


	//----- nvinfo : EIATTR_CUDA_API_VERSION
	.align		4
        /*0000*/ 	.byte	0x04, 0x37
        /*0002*/ 	.short	(.L_65 - .L_64)
.L_64:
        /*0004*/ 	.word	0x00000082


	//----- nvinfo : EIATTR_KPARAM_INFO
	.align		4
.L_65:
        /*0008*/ 	.byte	0x04, 0x17
        /*000a*/ 	.short	(.L_67 - .L_66)
.L_66:
        /*000c*/ 	.word	0x00000000
        /*0010*/ 	.short	0x0001
        /*0012*/ 	.short	0x0008
        /*0014*/ 	.byte	0x00, 0xf0, 0x05, 0x00


	//----- nvinfo : EIATTR_KPARAM_INFO
	.align		4
.L_67:
        /*0018*/ 	.byte	0x04, 0x17
        /*001a*/ 	.short	(.L_69 - .L_68)
.L_68:
        /*001c*/ 	.word	0x00000000
        /*0020*/ 	.short	0x0000
        /*0022*/ 	.short	0x0000
        /*0024*/ 	.byte	0x00, 0xf0, 0x21, 0x00


	//----- nvinfo : EIATTR_SPARSE_MMA_MASK
	.align		4
.L_69:
        /*0028*/ 	.byte	0x03, 0x50
        /*002a*/ 	.short	0x0000


	//----- nvinfo : EIATTR_MAXREG_COUNT
	.align		4
        /*002c*/ 	.byte	0x03, 0x1b
        /*002e*/ 	.short	0x00ff


	//----- nvinfo : EIATTR_MERCURY_ISA_VERSION
	.align		4
        /*0030*/ 	.byte	0x03, 0x5f
        /*0032*/ 	.short	0x0101


	//----- nvinfo : EIATTR_VRC_CTA_INIT_COUNT
	.align		4
        /*0034*/ 	.byte	0x02, 0x4a
	.zero		1
	.zero		1


	//----- nvinfo : EIATTR_EXIT_INSTR_OFFSETS
	.align		4
        /*0038*/ 	.byte	0x04, 0x1c
        /*003a*/ 	.short	(.L_71 - .L_70)


	//   ....[0]....
.L_70:
        /*003c*/ 	.word	0x000001b0


	//----- nvinfo : EIATTR_CBANK_PARAM_SIZE
	.align		4
.L_71:
        /*0040*/ 	.byte	0x03, 0x19
        /*0042*/ 	.short	0x0009


	//----- nvinfo : EIATTR_PARAM_CBANK
	.align		4
        /*0044*/ 	.byte	0x04, 0x0a
        /*0046*/ 	.short	(.L_73 - .L_72)
	.align		4
.L_72:
        /*0048*/ 	.word	index@(.nv.constant0._Z15apply_stencil_1I13Out2DAccessorIfE4InitIfEEvT_T0_)
        /*004c*/ 	.short	0x0380
        /*004e*/ 	.short	0x0009


	//----- nvinfo : EIATTR_SW_WAR
	.align		4
.L_73:
        /*0050*/ 	.byte	0x04, 0x36
        /*0052*/ 	.short	(.L_75 - .L_74)
.L_74:
        /*0054*/ 	.word	0x00000008
.L_75:


//--------------------- .nv.info._Z21apply_3x3average_corePKfPf --------------------------
	.section	.nv.info._Z21apply_3x3average_corePKfPf,"",@"SHT_CUDA_INFO"
	.sectionflags	@""
	.align	4


	//----- nvinfo : EIATTR_CUDA_API_VERSION
	.align		4
        /*0000*/ 	.byte	0x04, 0x37
        /*0002*/ 	.short	(.L_77 - .L_76)
.L_76:
        /*0004*/ 	.word	0x00000082


	//----- nvinfo : EIATTR_KPARAM_INFO
	.align		4
.L_77:
        /*0008*/ 	.byte	0x04, 0x17
        /*000a*/ 	.short	(.L_79 - .L_78)
.L_78:
        /*000c*/ 	.word	0x00000000
        /*0010*/ 	.short	0x0001
        /*0012*/ 	.short	0x0008
        /*0014*/ 	.byte	0x00, 0xf5, 0x21, 0x00


	//----- nvinfo : EIATTR_KPARAM_INFO
	.align		4
.L_79:
        /*0018*/ 	.byte	0x04, 0x17
        /*001a*/ 	.short	(.L_81 - .L_80)
.L_80:
        /*001c*/ 	.word	0x00000000
        /*0020*/ 	.short	0x0000
        /*0022*/ 	.short	0x0000
        /*0024*/ 	.byte	0x00, 0xf5, 0x21, 0x00


	//----- nvinfo : EIATTR_SPARSE_MMA_MASK
	.align		4
.L_81:
        /*0028*/ 	.byte	0x03, 0x50
        /*002a*/ 	.short	0x0000


	//----- nvinfo : EIATTR_MAXREG_COUNT
	.align		4
        /*002c*/ 	.byte	0x03, 0x1b
        /*002e*/ 	.short	0x00ff


	//----- nvinfo : EIATTR_MERCURY_ISA_VERSION
	.align		4
        /*0030*/ 	.byte	0x03, 0x5f
        /*0032*/ 	.short	0x0101


	//----- nvinfo : EIATTR_VRC_CTA_INIT_COUNT
	.align		4
        /*0034*/ 	.byte	0x02, 0x4a
	.zero		1
	.zero		1


	//----- nvinfo : EIATTR_EXIT_INSTR_OFFSETS
	.align		4
        /*0038*/ 	.byte	0x04, 0x1c
        /*003a*/ 	.short	(.L_83 - .L_82)


	//   ....[0]....
.L_82:
        /*003c*/ 	.word	0x00000280


	//----- nvinfo : EIATTR_CBANK_PARAM_SIZE
	.align		4
.L_83:
        /*0040*/ 	.byte	0x03, 0x19
        /*0042*/ 	.short	0x0010


	//----- nvinfo : EIATTR_PARAM_CBANK
	.align		4
        /*0044*/ 	.byte	0x04, 0x0a
        /*0046*/ 	.short	(.L_85 - .L_84)
	.align		4
.L_84:
        /*0048*/ 	.word	index@(.nv.constant0._Z21apply_3x3average_corePKfPf)
        /*004c*/ 	.short	0x0380
        /*004e*/ 	.short	0x0010


	//----- nvinfo : EIATTR_SW_WAR
	.align		4
.L_85:
        /*0050*/ 	.byte	0x04, 0x36
        /*0052*/ 	.short	(.L_87 - .L_86)
.L_86:
        /*0054*/ 	.word	0x00000008
.L_87:


//--------------------- .nv.info._Z16apply_3x3averagePKfPf --------------------------
	.section	.nv.info._Z16apply_3x3averagePKfPf,"",@"SHT_CUDA_INFO"
	.sectionflags	@""
	.align	4


	//----- nvinfo : EIATTR_CUDA_API_VERSION
	.align		4
        /*0000*/ 	.byte	0x04, 0x37
        /*0002*/ 	.short	(.L_89 - .L_88)
.L_88:
        /*0004*/ 	.word	0x00000082


	//----- nvinfo : EIATTR_KPARAM_INFO
	.align		4
.L_89:
        /*0008*/ 	.byte	0x04, 0x17
        /*000a*/ 	.short	(.L_91 - .L_90)
.L_90:
        /*000c*/ 	.word	0x00000000
        /*0010*/ 	.short	0x0001
        /*0012*/ 	.short	0x0008
        /*0014*/ 	.byte	0x00, 0xf5, 0x21, 0x00


	//----- nvinfo : EIATTR_KPARAM_INFO
	.align		4
.L_91:
        /*0018*/ 	.byte	0x04, 0x17
        /*001a*/ 	.short	(.L_93 - .L_92)
.L_92:
        /*001c*/ 	.word	0x00000000
        /*0020*/ 	.short	0x0000
        /*0022*/ 	.short	0x0000
        /*0024*/ 	.byte	0x00, 0xf5, 0x21, 0x00


	//----- nvinfo : EIATTR_SPARSE_MMA_MASK
	.align		4
.L_93:
        /*0028*/ 	.byte	0x03, 0x50
        /*002a*/ 	.short	0x0000


	//----- nvinfo : EIATTR_MAXREG_COUNT
	.align		4
        /*002c*/ 	.byte	0x03, 0x1b
        /*002e*/ 	.short	0x00ff


	//----- nvinfo : EIATTR_MERCURY_ISA_VERSION
	.align		4
        /*0030*/ 	.byte	0x03, 0x5f
        /*0032*/ 	.short	0x0101


	//----- nvinfo : EIATTR_VRC_CTA_INIT_COUNT
	.align		4
        /*0034*/ 	.byte	0x02, 0x4a
	.zero		1
	.zero		1


	//----- nvinfo : EIATTR_EXIT_INSTR_OFFSETS
	.align		4
        /*0038*/ 	.byte	0x04, 0x1c
        /*003a*/ 	.short	(.L_95 - .L_94)


	//   ....[0]....
.L_94:
        /*003c*/ 	.word	0x00000510


	//----- nvinfo : EIATTR_CBANK_PARAM_SIZE
	.align		4
.L_95:
        /*0040*/ 	.byte	0x03, 0x19
        /*0042*/ 	.short	0x0010


	//----- nvinfo : EIATTR_PARAM_CBANK
	.align		4
        /*0044*/ 	.byte	0x04, 0x0a
        /*0046*/ 	.short	(.L_97 - .L_96)
	.align		4
.L_96:
        /*0048*/ 	.word	index@(.nv.constant0._Z16apply_3x3averagePKfPf)
        /*004c*/ 	.short	0x0380
        /*004e*/ 	.short	0x0010


	//----- nvinfo : EIATTR_SW_WAR
	.align		4
.L_97:
        /*0050*/ 	.byte	0x04, 0x36
        /*0052*/ 	.short	(.L_99 - .L_98)
.L_98:
        /*0054*/ 	.word	0x00000008
.L_99:


//--------------------- .nv.info._Z16memcpy_2d_kernelPKfPfiiiii --------------------------
	.section	.nv.info._Z16memcpy_2d_kernelPKfPfiiiii,"",@"SHT_CUDA_INFO"
	.sectionflags	@""
	.align	4


	//----- nvinfo : EIATTR_CUDA_API_VERSION
	.align		4
        /*0000*/ 	.byte	0x04, 0x37
        /*0002*/ 	.short	(.L_101 - .L_100)
.L_100:
        /*0004*/ 	.word	0x00000082


	//----- nvinfo : EIATTR_KPARAM_INFO
	.align		4
.L_101:
        /*0008*/ 	.byte	0x04, 0x17
        /*000a*/ 	.short	(.L_103 - .L_102)
.L_102:
        /*000c*/ 	.word	0x00000000
        /*0010*/ 	.short	0x0006
        /*0012*/ 	.short	0x0020
        /*0014*/ 	.byte	0x00, 0xf0, 0x11, 0x00


	//----- nvinfo : EIATTR_KPARAM_INFO
	.align		4
.L_103:
        /*0018*/ 	.byte	0x04, 0x17
        /*001a*/ 	.short	(.L_105 - .L_104)
.L_104:
        /*001c*/ 	.word	0x00000000
        /*0020*/ 	.short	0x0005
        /*0022*/ 	.short	0x001c
        /*0024*/ 	.byte	0x00, 0xf0, 0x11, 0x00


	//----- nvinfo : EIATTR_KPARAM_INFO
	.align		4
.L_105:
        /*0028*/ 	.byte	0x04, 0x17
        /*002a*/ 	.short	(.L_107 - .L_106)
.L_106:
        /*002c*/ 	.word	0x00000000
        /*0030*/ 	.short	0x0004
        /*0032*/ 	.short	0x0018
        /*0034*/ 	.byte	0x00, 0xf0, 0x11, 0x00


	//----- nvinfo : EIATTR_KPARAM_INFO
	.align		4
.L_107:
        /*0038*/ 	.byte	0x04, 0x17
        /*003a*/ 	.short	(.L_109 - .L_108)
.L_108:
        /*003c*/ 	.word	0x00000000
        /*0040*/ 	.short	0x0003
        /*0042*/ 	.short	0x0014
        /*0044*/ 	.byte	0x00, 0xf0, 0x11, 0x00


	//----- nvinfo : EIATTR_KPARAM_INFO
	.align		4
.L_109:
        /*0048*/ 	.byte	0x04, 0x17
        /*004a*/ 	.short	(.L_111 - .L_110)
.L_110:
        /*004c*/ 	.word	0x00000000
        /*0050*/ 	.short	0x0002
        /*0052*/ 	.short	0x0010
        /*0054*/ 	.byte	0x00, 0xf0, 0x11, 0x00


	//----- nvinfo : EIATTR_KPARAM_INFO
	.align		4
.L_111:
        /*0058*/ 	.byte	0x04, 0x17
        /*005a*/ 	.short	(.L_113 - .L_112)
.L_112:
        /*005c*/ 	.word	0x00000000
        /*0060*/ 	.short	0x0001
        /*0062*/ 	.short	0x0008
        /*0064*/ 	.byte	0x00, 0xf5, 0x21, 0x00


	//----- nvinfo : EIATTR_KPARAM_INFO
	.align		4
.L_113:
        /*0068*/ 	.byte	0x04, 0x17
        /*006a*/ 	.short	(.L_115 - .L_114)
.L_114:
        /*006c*/ 	.word	0x00000000
        /*0070*/ 	.short	0x0000
        /*0072*/ 	.short	0x0000
        /*0074*/ 	.byte	0x00, 0xf5, 0x21, 0x00


	//----- nvinfo : EIATTR_SPARSE_MMA_MASK
	.align		4
.L_115:
        /*0078*/ 	.byte	0x03, 0x50
        /*007a*/ 	.short	0x0000


	//----- nvinfo : EIATTR_MAXREG_COUNT
	.align		4
        /*007c*/ 	.byte	0x03, 0x1b
        /*007e*/ 	.short	0x00ff


	//----- nvinfo : EIATTR_MERCURY_ISA_VERSION
	.align		4
        /*0080*/ 	.byte	0x03, 0x5f
        /*0082*/ 	.short	0x0101


	//----- nvinfo : EIATTR_VRC_CTA_INIT_COUNT
	.align		4
        /*0084*/ 	.byte	0x02, 0x4a
	.zero		1
	.zero		1


	//----- nvinfo : EIATTR_EXIT_INSTR_OFFSETS
	.align		4
        /*0088*/ 	.byte	0x04, 0x1c
        /*008a*/ 	.short	(.L_117 - .L_116)


	//   ....[0]....
.L_116:
        /*008c*/ 	.word	0x000000d0


	//   ....[1]....
        /*0090*/ 	.word	0x000001b0


	//----- nvinfo : EIATTR_CBANK_PARAM_SIZE
	.align		4
.L_117:
        /*0094*/ 	.byte	0x03, 0x19
        /*0096*/ 	.short	0x0024


	//----- nvinfo : EIATTR_PARAM_CBANK
	.align		4
        /*0098*/ 	.byte	0x04, 0x0a
        /*009a*/ 	.short	(.L_119 - .L_118)
	.align		4
.L_118:
        /*009c*/ 	.word	index@(.nv.constant0._Z16memcpy_2d_kernelPKfPfiiiii)
        /*00a0*/ 	.short	0x0380
        /*00a2*/ 	.short	0x0024


	//----- nvinfo : EIATTR_SW_WAR
	.align		4
.L_119:
        /*00a4*/ 	.byte	0x04, 0x36
        /*00a6*/ 	.short	(.L_121 - .L_120)
.L_120:
        /*00a8*/ 	.word	0x00000008
.L_121:


//--------------------- .nv.callgraph             --------------------------
	.section	.nv.callgraph,"",@"SHT_CUDA_CALLGRAPH"
	.align	4
	.sectionentsize	8
	.align		4
        /*0000*/ 	.word	0x00000000
	.align		4
        /*0004*/ 	.word	0xffffffff
	.align		4
        /*0008*/ 	.word	0x00000000
	.align		4
        /*000c*/ 	.word	0xfffffffe
	.align		4
        /*0010*/ 	.word	0x00000000
	.align		4
        /*0014*/ 	.word	0xfffffffd
	.align		4
        /*0018*/ 	.word	0x00000000
	.align		4
        /*001c*/ 	.word	0xfffffffc


//--------------------- .text._Z15apply_stencil_2I16In2DCoreAccessorIf10Average3x3IfEE17Out2DCoreAccessorIfS2_ES2_EvT_T0_T1_ --------------------------
	.section	.text._Z15apply_stencil_2I16In2DCoreAccessorIf10Average3x3IfEE17Out2DCoreAccessorIfS2_ES2_EvT_T0_T1_,"ax",@progbits
	.align	128
        .global         _Z15apply_stencil_2I16In2DCoreAccessorIf10Average3x3IfEE17Out2DCoreAccessorIfS2_ES2_EvT_T0_T1_
        .type           _Z15apply_stencil_2I16In2DCoreAccessorIf10Average3x3IfEE17Out2DCoreAccessorIfS2_ES2_EvT_T0_T1_,@function
        .size           _Z15apply_stencil_2I16In2DCoreAccessorIf10Average3x3IfEE17Out2DCoreAccessorIfS2_ES2_EvT_T0_T1_,(.L_x_6 - _Z15apply_stencil_2I16In2DCoreAccessorIf10Average3x3IfEE17Out2DCoreAccessorIfS2_ES2_EvT_T0_T1_)
        .other          _Z15apply_stencil_2I16In2DCoreAccessorIf10Average3x3IfEE17Out2DCoreAccessorIfS2_ES2_EvT_T0_T1_,@"STO_CUDA_ENTRY STV_DEFAULT"
_Z15apply_stencil_2I16In2DCoreAccessorIf10Average3x3IfEE17Out2DCoreAccessorIfS2_ES2_EvT_T0_T1_:
.text._Z15apply_stencil_2I16In2DCoreAccessorIf10Average3x3IfEE17Out2DCoreAccessorIfS2_ES2_EvT_T0_T1_:
[----:B------:R-:W-:Y:S01]  /*0000*/  LDC R1, c[0x0][0x37c] ;  /* 0x0000df00ff017b82 */ /* 0x000fe20000000800 */
[----:B------:R-:W0:Y:S07]  /*0010*/  S2R R0, SR_TID.Y ;  /* 0x0000000000007919 */ /* 0x000e2e0000002200 */
[----:B------:R-:W0:Y:S01]  /*0020*/  S2UR UR6, SR_CTAID.Y ;  /* 0x00000000000679c3 */ /* 0x000e220000002600 */
[----:B------:R-:W1:Y:S01]  /*0030*/  LDCU.64 UR4, c[0x0][0x358] ;  /* 0x00006b00ff0477ac */ /* 0x000e620008000a00 */
[----:B------:R-:W2:Y:S06]  /*0040*/  S2R R7, SR_TID.X ;  /* 0x0000000000077919 */ /* 0x000eac0000002100 */
[----:B------:R-:W0:Y:S08]  /*0050*/  LDC R5, c[0x0][0x364] ;  /* 0x0000d900ff057b82 */ /* 0x000e300000000800 */
[----:B------:R-:W2:Y:S08]  /*0060*/  S2UR UR7, SR_CTAID.X ;  /* 0x00000000000779c3 */ /* 0x000eb00000002500 */
[----:B------:R-:W2:Y:S08]  /*0070*/  LDC R4, c[0x0][0x360] ;  /* 0x0000d800ff047b82 */ /* 0x000eb00000000800 */
[----:B------:R-:W3:Y:S01]  /*0080*/  LDC R9, c[0x0][0x388] ;  /* 0x0000e200ff097b82 */ /* 0x000ee20000000800 */
[----:B0-----:R-:W-:-:S07]  /*0090*/  IMAD R5, R5, UR6, R0 ;  /* 0x0000000605057c24 */ /* 0x001fce000f8e0200 */
[----:B------:R-:W0:Y:S01]  /*00a0*/  LDC.64 R2, c[0x0][0x380] ;  /* 0x0000e000ff027b82 */ /* 0x000e220000000a00 */
[----:B--2---:R-:W-:-:S07]  /*00b0*/  IMAD R0, R4, UR7, R7 ;  /* 0x0000000704007c24 */ /* 0x004fce000f8e0207 */
[----:B------:R-:W2:Y:S01]  /*00c0*/  LDC R10, c[0x0][0x398] ;  /* 0x0000e600ff0a7b82 */ /* 0x000ea20000000800 */
[----:B---3--:R-:W-:-:S04]  /*00d0*/  IMAD R7, R5, R9, R0 ;  /* 0x0000000905077224 */ /* 0x008fc800078e0200 */
[----:B0-----:R-:W-:-:S05]  /*00e0*/  IMAD.WIDE R2, R7, 0x4, R2 ;  /* 0x0000000407027825 */ /* 0x001fca00078e0202 */
[----:B-1----:R-:W3:Y:S01]  /*00f0*/  LDG.E R4, desc[UR4][R2.64] ;  /* 0x0000000402047981 */ /* 0x002ee2000c1e1900 */
[----:B------:R-:W-:-:S03]  /*0100*/  IMAD.WIDE R6, R9, 0x4, R2 ;  /* 0x0000000409067825 */ /* 0x000fc600078e0202 */
[----:B------:R-:W3:Y:S04]  /*0110*/  LDG.E R11, desc[UR4][R2.64+0x4] ;  /* 0x00000404020b7981 */ /* 0x000ee8000c1e1900 */
[----:B------:R0:W4:Y:S04]  /*0120*/  LDG.E R13, desc[UR4][R2.64+0x8] ;  /* 0x00000804020d7981 */ /* 0x000128000c1e1900 */
[----:B------:R-:W5:Y:S01]  /*0130*/  LDG.E R15, desc[UR4][R6.64] ;  /* 0x00000004060f7981 */ /* 0x000f62000c1e1900 */
[----:B------:R-:W-:-:S03]  /*0140*/  IMAD.WIDE R8, R9, 0x4, R6 ;  /* 0x0000000409087825 */ /* 0x000fc600078e0206 */
[----:B------:R-:W5:Y:S01]  /*0150*/  LDG.E R17, desc[UR4][R6.64+0x4] ;  /* 0x0000040406117981 */ /* 0x000f62000c1e1900 */
[----:B0-----:R-:W0:Y:S03]  /*0160*/  LDC.64 R2, c[0x0][0x390] ;  /* 0x0000e400ff027b82 */ /* 0x001e260000000a00 */
[----:B------:R-:W5:Y:S04]  /*0170*/  LDG.E R19, desc[UR4][R6.64+0x8] ;  /* 0x0000080406137981 */ /* 0x000f68000c1e1900 */
[----:B------:R-:W5:Y:S04]  /*0180*/  LDG.E R21, desc[UR4][R8.64] ;  /* 0x0000000408157981 */ /* 0x000f68000c1e1900 */
[----:B------:R-:W5:Y:S04]  /*0190*/  LDG.E R23, desc[UR4][R8.64+0x4] ;  /* 0x0000040408177981 */ /* 0x000f68000c1e1900 */
[----:B------:R-:W5:Y:S01]  /*01a0*/  LDG.E R25, desc[UR4][R8.64+0x8] ;  /* 0x0000080408197981 */ /* 0x000f62000c1e1900 */
[----:B--2---:R-:W-:-:S05]  /*01b0*/  IMAD R5, R5, R10, R10 ;  /* 0x0000000a05057224 */ /* 0x004fca00078e020a */
[----:B------:R-:W-:-:S05]  /*01c0*/  IADD3 R5, PT, PT, R0, 0x1, R5 ;  /* 0x0000000100057810 */ /* 0x000fca0007ffe005 */
[----:B0-----:R-:W-:-:S04]  /*01d0*/  IMAD.WIDE R2, R5, 0x4, R2 ;  /* 0x0000000405027825 */ /* 0x001fc800078e0202 */
[----:B---3--:R-:W-:-:S04]  /*01e0*/  FADD R4, R4, R11 ;  /* 0x0000000b04047221 */ /* 0x008fc80000000000 */
[----:B----4-:R-:W-:-:S04]  /*01f0*/  FADD R4, R4, R13 ;  /* 0x0000000d04047221 */ /* 0x010fc80000000000 */
[----:B-----5:R-:W-:-:S04]  /*0200*/  FADD R4, R4, R15 ;  /* 0x0000000f04047221 */ /* 0x020fc80000000000 */
[----:B------:R-:W-:-:S04]  /*0210*/  FADD R4, R4, R17 ;  /* 0x0000001104047221 */ /* 0x000fc80000000000 */
[----:B------:R-:W-:-:S04]  /*0220*/  FADD R4, R4, R19 ;  /* 0x0000001304047221 */ /* 0x000fc80000000000 */
[----:B------:R-:W-:-:S04]  /*0230*/  FADD R4, R4, R21 ;  /* 0x0000001504047221 */ /* 0x000fc80000000000 */
[----:B------:R-:W-:-:S04]  /*0240*/  FADD R4, R4, R23 ;  /* 0x0000001704047221 */ /* 0x000fc80000000000 */
[----:B------:R-:W-:-:S04]  /*0250*/  FADD R4, R4, R25 ;  /* 0x0000001904047221 */ /* 0x000fc80000000000 */
[----:B------:R-:W-:-:S05]  /*0260*/  FMUL R5, R4, 0.11111111193895339966 ;  /* 0x3de38e3904057820 */ /* 0x000fca0000400000 */
[----:B------:R-:W-:Y:S01]  /*0270*/  STG.E desc[UR4][R2.64], R5 ;  /* 0x0000000502007986 */ /* 0x000fe2000c101904 */
[----:B------:R-:W-:Y:S05]  /*0280*/  EXIT ;  /* 0x000000000000794d */ /* 0x000fea0003800000 */
.L_x_0:
[----:B------:R-:W-:-:S00]  /*0290*/  BRA `(.L_x_0) ;  /* 0xfffffffc00fc7947 */ /* 0x000fc0000383ffff */
[----:B------:R-:W-:-:S00]  /*02a0*/  NOP ;  /* 0x0000000000007918 */ /* 0x000fc00000000000 */
        /* <DEDUP_REMOVED lines=13> */
.L_x_6:


//--------------------- .text._Z15apply_stencil_2I12In2DAccessorIfE13Out2DAccessorIfE10Average3x3IfEEvT_T0_T1_ --------------------------
	.section	.text._Z15apply_stencil_2I12In2DAccessorIfE13Out2DAccessorIfE10Average3x3IfEEvT_T0_T1_,"ax",@progbits
	.align	128
        .global         _Z15apply_stencil_2I12In2DAccessorIfE13Out2DAccessorIfE10Average3x3IfEEvT_T0_T1_
        .type           _Z15apply_stencil_2I12In2DAccessorIfE13Out2DAccessorIfE10Average3x3IfEEvT_T0_T1_,@function
        .size           _Z15apply_stencil_2I12In2DAccessorIfE13Out2DAccessorIfE10Average3x3IfEEvT_T0_T1_,(.L_x_7 - _Z15apply_stencil_2I12In2DAccessorIfE13Out2DAccessorIfE10Average3x3IfEEvT_T0_T1_)
        .other          _Z15apply_stencil_2I12In2DAccessorIfE13Out2DAccessorIfE10Average3x3IfEEvT_T0_T1_,@"STO_CUDA_ENTRY STV_DEFAULT"
_Z15apply_stencil_2I12In2DAccessorIfE13Out2DAccessorIfE10Average3x3IfEEvT_T0_T1_:
.text._Z15apply_stencil_2I12In2DAccessorIfE13Out2DAccessorIfE10Average3x3IfEEvT_T0_T1_:
[----:B------:R-:W-:Y:S01]  /*0000*/  LDC R1, c[0x0][0x37c] ;  /* 0x0000df00ff017b82 */ /* 0x000fe20000000800 */
[----:B------:R-:W0:Y:S01]  /*0010*/  S2R R7, SR_TID.X ;  /* 0x0000000000077919 */ /* 0x000e220000002100 */
[----:B------:R-:W1:Y:S06]  /*0020*/  LDCU UR4, c[0x0][0x370] ;  /* 0x00006e00ff0477ac */ /* 0x000e6c0008000800 */
[----:B------:R-:W0:Y:S01]  /*0030*/  S2UR UR7, SR_CTAID.X ;  /* 0x00000000000779c3 */ /* 0x000e220000002500 */
[----:B------:R-:W2:Y:S07]  /*0040*/  S2R R11, SR_TID.Y ;  /* 0x00000000000b7919 */ /* 0x000eae0000002200 */
[----:B------:R-:W0:Y:S01]  /*0050*/  LDC R4, c[0x0][0x360] ;  /* 0x0000d800ff047b82 */ /* 0x000e220000000800 */
[----:B------:R-:W3:Y:S07]  /*0060*/  LDCU UR5, c[0x0][0x374] ;  /* 0x00006e80ff0577ac */ /* 0x000eee0008000800 */
[----:B------:R-:W2:Y:S08]  /*0070*/  S2UR UR6, SR_CTAID.Y ;  /* 0x00000000000679c3 */ /* 0x000eb00000002600 */
[----:B------:R-:W2:Y:S01]  /*0080*/  LDC R6, c[0x0][0x364] ;  /* 0x0000d900ff067b82 */ /* 0x000ea20000000800 */
[----:B0-----:R-:W-:-:S07]  /*0090*/  IMAD R7, R4, UR7, R7 ;  /* 0x0000000704077c24 */ /* 0x001fce000f8e0207 */
[----:B------:R-:W0:Y:S01]  /*00a0*/  LDC.64 R2, c[0x0][0x380] ;  /* 0x0000e000ff027b82 */ /* 0x000e220000000a00 */
[----:B-1----:R-:W-:Y:S01]  /*00b0*/  IMAD R4, R4, UR4, RZ ;  /* 0x0000000404047c24 */ /* 0x002fe2000f8e02ff */
[C---:B------:R-:W-:Y:S02]  /*00c0*/  IADD3 R15, PT, PT, R7.reuse, 0x1, RZ ;  /* 0x00000001070f7810 */ /* 0x040fe40007ffe0ff */
[----:B------:R-:W-:Y:S02]  /*00d0*/  IADD3 R9, PT, PT, R7, -0x1, RZ ;  /* 0xffffffff07097810 */ /* 0x000fe40007ffe0ff */
[----:B------:R-:W-:Y:S02]  /*00e0*/  ISETP.GE.AND P0, PT, R15, R4, PT ;  /* 0x000000040f00720c */ /* 0x000fe40003f06270 */
[----:B------:R-:W-:Y:S02]  /*00f0*/  IADD3 R5, PT, PT, R4, -0x1, RZ ;  /* 0xffffffff04057810 */ /* 0x000fe40007ffe0ff */
[----:B------:R-:W-:-:S02]  /*0100*/  VIMNMX R8, PT, PT, RZ, R7, !PT ;  /* 0x00000007ff087248 */ /* 0x000fc40007fe0100 */
[----:B------:R-:W-:Y:S01]  /*0110*/  ISETP.GE.AND P1, PT, R9, R4, PT ;  /* 0x000000040900720c */ /* 0x000fe20003f26270 */
[C---:B--2---:R-:W-:Y:S01]  /*0120*/  IMAD R11, R6.reuse, UR6, R11 ;  /* 0x00000006060b7c24 */ /* 0x044fe2000f8e020b */
[----:B------:R-:W-:Y:S01]  /*0130*/  VIMNMX R0, PT, PT, RZ, R9, !PT ;  /* 0x00000009ff007248 */ /* 0x000fe20007fe0100 */
[----:B---3--:R-:W-:Y:S01]  /*0140*/  IMAD R6, R6, UR5, RZ ;  /* 0x0000000506067c24 */ /* 0x008fe2000f8e02ff */
[----:B------:R-:W1:Y:S02]  /*0150*/  LDCU.64 UR4, c[0x0][0x358] ;  /* 0x00006b00ff0477ac */ /* 0x000e640008000a00 */
[C---:B------:R-:W-:Y:S02]  /*0160*/  VIMNMX.U32 R13, PT, PT, R11.reuse, 0x1, !PT ;  /* 0x000000010b0d7848 */ /* 0x040fe40007fe0000 */
[----:B------:R-:W-:Y:S02]  /*0170*/  ISETP.GT.U32.AND P2, PT, R11, R6, PT ;  /* 0x000000060b00720c */ /* 0x000fe40003f44070 */
[----:B------:R-:W-:-:S02]  /*0180*/  SEL R9, R0, R5, !P1 ;  /* 0x0000000500097207 */ /* 0x000fc40004800000 */
[----:B------:R-:W-:Y:S02]  /*0190*/  SEL R13, R6, R13, P2 ;  /* 0x0000000d060d7207 */ /* 0x000fe40001000000 */
[----:B------:R-:W-:Y:S02]  /*01a0*/  ISETP.GE.AND P2, PT, R7, R4, PT ;  /* 0x000000040700720c */ /* 0x000fe40003f46270 */
[----:B------:R-:W-:Y:S02]  /*01b0*/  IADD3 R13, PT, PT, R13, -0x1, RZ ;  /* 0xffffffff0d0d7810 */ /* 0x000fe40007ffe0ff */
[----:B------:R-:W-:Y:S02]  /*01c0*/  SEL R7, R8, R5, !P2 ;  /* 0x0000000508077207 */ /* 0x000fe40005000000 */
[----:B------:R-:W-:Y:S01]  /*01d0*/  @!P0 VIMNMX R5, PT, PT, RZ, R15, !PT ;  /* 0x0000000fff058248 */ /* 0x000fe20007fe0100 */
[CC--:B------:R-:W-:Y:S01]  /*01e0*/  IMAD R19, R4.reuse, R13.reuse, R9 ;  /* 0x0000000d04137224 */ /* 0x0c0fe200078e0209 */
[----:B------:R-:W-:Y:S01]  /*01f0*/  ISETP.GE.U32.AND P0, PT, R11, R6, PT ;  /* 0x000000060b00720c */ /* 0x000fe20003f06070 */
[-C--:B------:R-:W-:Y:S01]  /*0200*/  IMAD R15, R4, R13.reuse, R7 ;  /* 0x0000000d040f7224 */ /* 0x080fe200078e0207 */
[----:B------:R-:W-:Y:S01]  /*0210*/  IADD3 R8, PT, PT, R6, -0x1, RZ ;  /* 0xffffffff06087810 */ /* 0x000fe20007ffe0ff */
[----:B------:R-:W-:-:S02]  /*0220*/  IMAD R17, R4, R13, R5 ;  /* 0x0000000d04117224 */ /* 0x000fc400078e0205 */
[--C-:B0-----:R-:W-:Y:S01]  /*0230*/  IMAD.WIDE R12, R15, 0x4, R2.reuse ;  /* 0x000000040f0c7825 */ /* 0x101fe200078e0202 */
[C---:B------:R-:W-:Y:S02]  /*0240*/  SEL R10, R11.reuse, R8, !P0 ;  /* 0x000000080b0a7207 */ /* 0x040fe40004000000 */
[----:B------:R-:W-:Y:S01]  /*0250*/  IADD3 R23, PT, PT, R11, 0x1, RZ ;  /* 0x000000010b177810 */ /* 0x000fe20007ffe0ff */
[----:B------:R-:W-:Y:S02]  /*0260*/  IMAD.WIDE R18, R19, 0x4, R2 ;  /* 0x0000000413127825 */ /* 0x000fe400078e0202 */
[----:B-1----:R-:W2:Y:S02]  /*0270*/  LDG.E R13, desc[UR4][R12.64] ;  /* 0x000000040c0d7981 */ /* 0x002ea4000c1e1900 */
[----:B------:R-:W-:Y:S02]  /*0280*/  IMAD R21, R4, R10, R9 ;  /* 0x0000000a04157224 */ /* 0x000fe400078e0209 */
[----:B------:R-:W-:Y:S01]  /*0290*/  IMAD.WIDE R14, R17, 0x4, R2 ;  /* 0x00000004110e7825 */ /* 0x000fe200078e0202 */
[----:B------:R0:W2:Y:S01]  /*02a0*/  LDG.E R0, desc[UR4][R18.64] ;  /* 0x0000000412007981 */ /* 0x0000a2000c1e1900 */
[----:B------:R-:W-:-:S02]  /*02b0*/  ISETP.GE.U32.AND P0, PT, R23, R6, PT ;  /* 0x000000061700720c */ /* 0x000fc40003f06070 */
[C---:B------:R-:W-:Y:S02]  /*02c0*/  IMAD R11, R4.reuse, R10, R7 ;  /* 0x0000000a040b7224 */ /* 0x040fe400078e0207 */
[----:B------:R-:W-:Y:S01]  /*02d0*/  IMAD.WIDE R16, R21, 0x4, R2 ;  /* 0x0000000415107825 */ /* 0x000fe200078e0202 */
[----:B------:R-:W3:Y:S01]  /*02e0*/  LDG.E R14, desc[UR4][R14.64] ;  /* 0x000000040e0e7981 */ /* 0x000ee2000c1e1900 */
[----:B------:R-:W-:Y:S02]  /*02f0*/  SEL R23, R23, R8, !P0 ;  /* 0x0000000817177207 */ /* 0x000fe40004000000 */
[C---:B------:R-:W-:Y:S02]  /*0300*/  IMAD R21, R4.reuse, R10, R5 ;  /* 0x0000000a04157224 */ /* 0x040fe400078e0205 */
[----:B0-----:R-:W-:Y:S01]  /*0310*/  IMAD.WIDE R18, R11, 0x4, R2 ;  /* 0x000000040b127825 */ /* 0x001fe200078e0202 */
[----:B------:R-:W4:Y:S03]  /*0320*/  LDG.E R16, desc[UR4][R16.64] ;  /* 0x0000000410107981 */ /* 0x000f26000c1e1900 */
[----:B------:R-:W-:-:S02]  /*0330*/  IMAD R25, R4, R23, R9 ;  /* 0x0000001704197224 */ /* 0x000fc400078e0209 */
[----:B------:R-:W-:Y:S01]  /*0340*/  IMAD.WIDE R8, R21, 0x4, R2 ;  /* 0x0000000415087825 */ /* 0x000fe200078e0202 */
[----:B------:R-:W5:Y:S03]  /*0350*/  LDG.E R18, desc[UR4][R18.64] ;  /* 0x0000000412127981 */ /* 0x000f66000c1e1900 */
[CC--:B------:R-:W-:Y:S02]  /*0360*/  IMAD R21, R4.reuse, R23.reuse, R7 ;  /* 0x0000001704157224 */ /* 0x0c0fe400078e0207 */
[----:B------:R-:W-:Y:S01]  /*0370*/  IMAD.WIDE R6, R25, 0x4, R2 ;  /* 0x0000000419067825 */ /* 0x000fe200078e0202 */
[----:B------:R-:W5:Y:S03]  /*0380*/  LDG.E R8, desc[UR4][R8.64] ;  /* 0x0000000408087981 */ /* 0x000f66000c1e1900 */
[----:B------:R-:W-:-:S02]  /*0390*/  IMAD R23, R4, R23, R5 ;  /* 0x0000001704177224 */ /* 0x000fc400078e0205 */
[--C-:B------:R-:W-:Y:S01]  /*03a0*/  IMAD.WIDE R4, R21, 0x4, R2.reuse ;  /* 0x0000000415047825 */ /* 0x100fe200078e0202 */
[----:B------:R-:W5:Y:S03]  /*03b0*/  LDG.E R7, desc[UR4][R6.64] ;  /* 0x0000000406077981 */ /* 0x000f66000c1e1900 */
[----:B------:R-:W-:Y:S02]  /*03c0*/  IMAD.WIDE R20, R23, 0x4, R2 ;  /* 0x0000000417147825 */ /* 0x000fe400078e0202 */
[----:B------:R-:W5:Y:S01]  /*03d0*/  LDG.E R5, desc[UR4][R4.64] ;  /* 0x0000000404057981 */ /* 0x000f62000c1e1900 */
[----:B------:R-:W0:Y:S03]  /*03e0*/  LDC.64 R2, c[0x0][0x388] ;  /* 0x0000e200ff027b82 */ /* 0x000e260000000a00 */
[----:B------:R-:W5:Y:S01]  /*03f0*/  LDG.E R21, desc[UR4][R20.64] ;  /* 0x0000000414157981 */ /* 0x000f62000c1e1900 */
[----:B0-----:R-:W-:-:S04]  /*0400*/  IMAD.WIDE R2, R11, 0x4, R2 ;  /* 0x000000040b027825 */ /* 0x001fc800078e0202 */
[----:B--2---:R-:W-:-:S04]  /*0410*/  FADD R13, R0, R13 ;  /* 0x0000000d000d7221 */ /* 0x004fc80000000000 */
[----:B---3--:R-:W-:-:S04]  /*0420*/  FADD R13, R13, R14 ;  /* 0x0000000e0d0d7221 */ /* 0x008fc80000000000 */
[----:B----4-:R-:W-:-:S04]  /*0430*/  FADD R13, R13, R16 ;  /* 0x000000100d0d7221 */ /* 0x010fc80000000000 */
[----:B-----5:R-:W-:-:S04]  /*0440*/  FADD R13, R13, R18 ;  /* 0x000000120d0d7221 */ /* 0x020fc80000000000 */
[----:B------:R-:W-:-:S04]  /*0450*/  FADD R8, R13, R8 ;  /* 0x000000080d087221 */ /* 0x000fc80000000000 */
[----:B------:R-:W-:-:S04]  /*0460*/  FADD R8, R8, R7 ;  /* 0x0000000708087221 */ /* 0x000fc80000000000 */
[----:B------:R-:W-:-:S04]  /*0470*/  FADD R8, R8, R5 ;  /* 0x0000000508087221 */ /* 0x000fc80000000000 */
[----:B------:R-:W-:-:S04]  /*0480*/  FADD R8, R8, R21 ;  /* 0x0000001508087221 */ /* 0x000fc80000000000 */
[----:B------:R-:W-:-:S05]  /*0490*/  FMUL R5, R8, 0.11111111193895339966 ;  /* 0x3de38e3908057820 */ /* 0x000fca0000400000 */
[----:B------:R-:W-:Y:S01]  /*04a0*/  STG.E desc[UR4][R2.64], R5 ;  /* 0x0000000502007986 */ /* 0x000fe2000c101904 */
[----:B------:R-:W-:Y:S05]  /*04b0*/  EXIT ;  /* 0x000000000000794d */ /* 0x000fea0003800000 */
.L_x_1:
        /* <DEDUP_REMOVED lines=12> */
.L_x_7:


//--------------------- .text._Z15apply_stencil_1I13Out2DAccessorIfE4InitIfEEvT_T0_ --------------------------
	.section	.text._Z15apply_stencil_1I13Out2DAccessorIfE4InitIfEEvT_T0_,"ax",@progbits
	.align	128
        .global         _Z15apply_stencil_1I13Out2DAccessorIfE4InitIfEEvT_T0_
        .type           _Z15apply_stencil_1I13Out2DAccessorIfE4InitIfEEvT_T0_,@function
        .size           _Z15apply_stencil_1I13Out2DAccessorIfE4InitIfEEvT_T0_,(.L_x_8 - _Z15apply_stencil_1I13Out2DAccessorIfE4InitIfEEvT_T0_)
        .other          _Z15apply_stencil_1I13Out2DAccessorIfE4InitIfEEvT_T0_,@"STO_CUDA_ENTRY STV_DEFAULT"
_Z15apply_stencil_1I13Out2DAccessorIfE4InitIfEEvT_T0_:
.text._Z15apply_stencil_1I13Out2DAccessorIfE4InitIfEEvT_T0_:
[----:B------:R-:W-:Y:S01]  /*0000*/  LDC R1, c[0x0][0x37c] ;  /* 0x0000df00ff017b82 */ /* 0x000fe20000000800 */
[----:B------:R-:W0:Y:S01]  /*0010*/  S2R R7, SR_TID.X ;  /* 0x0000000000077919 */ /* 0x000e220000002100 */
[----:B------:R-:W1:Y:S06]  /*0020*/  LDCU UR4, c[0x0][0x370] ;  /* 0x00006e00ff0477ac */ /* 0x000e6c0008000800 */
[----:B------:R-:W0:Y:S01]  /*0030*/  LDC R4, c[0x0][0x360] ;  /* 0x0000d800ff047b82 */ /* 0x000e220000000800 */
[----:B------:R-:W2:Y:S01]  /*0040*/  S2R R0, SR_CTAID.Y ;  /* 0x0000000000007919 */ /* 0x000ea20000002600 */
[----:B------:R-:W3:Y:S01]  /*0050*/  LDCU UR5, c[0x0][0x374] ;  /* 0x00006e80ff0577ac */ /* 0x000ee20008000800 */
[----:B------:R-:W2:Y:S05]  /*0060*/  S2R R6, SR_TID.Y ;  /* 0x0000000000067919 */ /* 0x000eaa0000002200 */
[----:B------:R-:W0:Y:S08]  /*0070*/  S2UR UR6, SR_CTAID.X ;  /* 0x00000000000679c3 */ /* 0x000e300000002500 */
[----:B------:R-:W2:Y:S08]  /*0080*/  LDC R5, c[0x0][0x364] ;  /* 0x0000d900ff057b82 */ /* 0x000eb00000000800 */
[----:B------:R-:W4:Y:S01]  /*0090*/  LDC.64 R2, c[0x0][0x380] ;  /* 0x0000e000ff027b82 */ /* 0x000f220000000a00 */
[----:B0-----:R-:W-:-:S02]  /*00a0*/  IMAD R7, R4, UR6, R7 ;  /* 0x0000000604077c24 */ /* 0x001fc4000f8e0207 */
[----:B-1----:R-:W-:-:S05]  /*00b0*/  IMAD R4, R4, UR4, RZ ;  /* 0x0000000404047c24 */ /* 0x002fca000f8e02ff */
[----:B------:R-:W-:Y:S01]  /*00c0*/  ISETP.GE.AND P1, PT, R7, R4, PT ;  /* 0x000000040700720c */ /* 0x000fe20003f26270 */
[C---:B--2---:R-:W-:Y:S01]  /*00d0*/  IMAD R6, R0.reuse, R5, R6 ;  /* 0x0000000500067224 */ /* 0x044fe200078e0206 */
[----:B------:R-:W-:Y:S01]  /*00e0*/  IADD3 R0, PT, PT, R0, UR6, RZ ;  /* 0x0000000600007c10 */ /* 0x000fe2000fffe0ff */
[----:B---3--:R-:W-:Y:S01]  /*00f0*/  IMAD R5, R5, UR5, RZ ;  /* 0x0000000505057c24 */ /* 0x008fe2000f8e02ff */
[----:B------:R-:W0:Y:S01]  /*0100*/  LDCU.64 UR4, c[0x0][0x358] ;  /* 0x00006b00ff0477ac */ /* 0x000e220008000a00 */
[----:B------:R-:W-:Y:S02]  /*0110*/  IADD3 R9, PT, PT, R4, -0x1, RZ ;  /* 0xffffffff04097810 */ /* 0x000fe40007ffe0ff */
[----:B------:R-:W-:Y:S02]  /*0120*/  LOP3.LUT R0, R0, 0x1, RZ, 0xc0, !PT ;  /* 0x0000000100007812 */ /* 0x000fe400078ec0ff */
[----:B------:R-:W-:-:S04]  /*0130*/  ISETP.GE.U32.AND P0, PT, R6, R5, PT ;  /* 0x000000050600720c */ /* 0x000fc80003f06070 */
[----:B------:R-:W-:-:S09]  /*0140*/  @!P1 VIMNMX R9, PT, PT, RZ, R7, !PT ;  /* 0x00000007ff099248 */ /* 0x000fd20007fe0100 */
[----:B------:R-:W-:Y:S02]  /*0150*/  @P0 IADD3 R6, PT, PT, R5, -0x1, RZ ;  /* 0xffffffff05060810 */ /* 0x000fe40007ffe0ff */
[----:B------:R-:W-:-:S03]  /*0160*/  ISETP.NE.U32.AND P0, PT, R0, 0x1, PT ;  /* 0x000000010000780c */ /* 0x000fc60003f05070 */
[----:B------:R-:W-:Y:S01]  /*0170*/  IMAD R9, R4, R6, R9 ;  /* 0x0000000604097224 */ /* 0x000fe200078e0209 */
[----:B------:R-:W-:-:S03]  /*0180*/  FSEL R5, RZ, 1, !P0 ;  /* 0x3f800000ff057808 */ /* 0x000fc60004000000 */
[----:B----4-:R-:W-:-:S05]  /*0190*/  IMAD.WIDE R2, R9, 0x4, R2 ;  /* 0x0000000409027825 */ /* 0x010fca00078e0202 */
[----:B0-----:R-:W-:Y:S01]  /*01a0*/  STG.E desc[UR4][R2.64], R5 ;  /* 0x0000000502007986 */ /* 0x001fe2000c101904 */
[----:B------:R-:W-:Y:S05]  /*01b0*/  EXIT ;  /* 0x000000000000794d */ /* 0x000fea0003800000 */
.L_x_2:
        /* <DEDUP_REMOVED lines=12> */
.L_x_8:


//--------------------- .text._Z21apply_3x3average_corePKfPf --------------------------
	.section	.text._Z21apply_3x3average_corePKfPf,"ax",@progbits
	.align	128
        .global         _Z21apply_3x3average_corePKfPf
        .type           _Z21apply_3x3average_corePKfPf,@function
        .size           _Z21apply_3x3average_corePKfPf,(.L_x_9 - _Z21apply_3x3average_corePKfPf)
        .other          _Z21apply_3x3average_corePKfPf,@"STO_CUDA_ENTRY STV_DEFAULT"
_Z21apply_3x3average_corePKfPf:
.text._Z21apply_3x3average_corePKfPf:
[----:B------:R-:W-:Y:S01]  /*0000*/  LDC R1, c[0x0][0x37c] ;  /* 0x0000df00ff017b82 */ /* 0x000fe20000000800 */
[----:B------:R-:W0:Y:S07]  /*0010*/  S2R R2, SR_TID.X ;  /* 0x0000000000027919 */ /* 0x000e2e0000002100 */
[----:B------:R-:W1:Y:S01]  /*0020*/  LDC R4, c[0x0][0x370] ;  /* 0x0000dc00ff047b82 */ /* 0x000e620000000800 */
[----:B------:R-:W2:Y:S07]  /*0030*/  S2R R5, SR_TID.Y ;  /* 0x0000000000057919 */ /* 0x000eae0000002200 */
[----:B------:R-:W1:Y:S08]  /*0040*/  LDC R3, c[0x0][0x360] ;  /* 0x0000d800ff037b82 */ /* 0x000e700000000800 */
[----:B------:R-:W-:Y:S08]  /*0050*/  S2UR UR4, SR_CTAID.Y ;  /* 0x00000000000479c3 */ /* 0x000ff00000002600 */
[----:B------:R-:W0:Y:S08]  /*0060*/  S2UR UR5, SR_CTAID.X ;  /* 0x00000000000579c3 */ /* 0x000e300000002500 */
[----:B------:R-:W2:Y:S01]  /*0070*/  LDC R0, c[0x0][0x364] ;  /* 0x0000d900ff007b82 */ /* 0x000ea20000000800 */
[----:B-1----:R-:W-:-:S07]  /*0080*/  IMAD R4, R4, R3, 0x2 ;  /* 0x0000000204047424 */ /* 0x002fce00078e0203 */
[----:B------:R-:W1:Y:S01]  /*0090*/  LDC.64 R6, c[0x0][0x380] ;  /* 0x0000e000ff067b82 */ /* 0x000e620000000a00 */
[----:B0-----:R-:W-:Y:S02]  /*00a0*/  IMAD R3, R3, UR5, R2 ;  /* 0x0000000503037c24 */ /* 0x001fe4000f8e0202 */
[----:B--2---:R-:W-:Y:S01]  /*00b0*/  IMAD R0, R0, UR4, R5 ;  /* 0x0000000400007c24 */ /* 0x004fe2000f8e0205 */
[----:B------:R-:W0:Y:S03]  /*00c0*/  LDCU.64 UR4, c[0x0][0x358] ;  /* 0x00006b00ff0477ac */ /* 0x000e260008000a00 */
[----:B------:R-:W-:-:S05]  /*00d0*/  IMAD R0, R4, R0, R3 ;  /* 0x0000000004007224 */ /* 0x000fca00078e0203 */
[----:B------:R-:W-:-:S05]  /*00e0*/  IADD3 R5, PT, PT, R0, 0x1, RZ ;  /* 0x0000000100057810 */ /* 0x000fca0007ffe0ff */
[----:B-1----:R-:W-:-:S05]  /*00f0*/  IMAD.WIDE R6, R5, 0x4, R6 ;  /* 0x0000000405067825 */ /* 0x002fca00078e0206 */
[----:B0-----:R-:W2:Y:S01]  /*0100*/  LDG.E R0, desc[UR4][R6.64+-0x4] ;  /* 0xfffffc0406007981 */ /* 0x001ea2000c1e1900 */
[----:B------:R-:W-:-:S03]  /*0110*/  IMAD.WIDE R8, R4, 0x4, R6 ;  /* 0x0000000404087825 */ /* 0x000fc600078e0206 */
[----:B------:R-:W3:Y:S04]  /*0120*/  LDG.E R3, desc[UR4][R6.64] ;  /* 0x0000000406037981 */ /* 0x000ee8000c1e1900 */
[----:B------:R-:W4:Y:S04]  /*0130*/  LDG.E R13, desc[UR4][R6.64+0x4] ;  /* 0x00000404060d7981 */ /* 0x000f28000c1e1900 */
[----:B------:R-:W5:Y:S01]  /*0140*/  LDG.E R15, desc[UR4][R8.64+-0x4] ;  /* 0xfffffc04080f7981 */ /* 0x000f62000c1e1900 */
[----:B------:R-:W-:-:S03]  /*0150*/  IMAD.WIDE R10, R4, 0x4, R8 ;  /* 0x00000004040a7825 */ /* 0x000fc600078e0208 */
[----:B------:R-:W5:Y:S04]  /*0160*/  LDG.E R17, desc[UR4][R8.64] ;  /* 0x0000000408117981 */ /* 0x000f68000c1e1900 */
[----:B------:R-:W5:Y:S04]  /*0170*/  LDG.E R19, desc[UR4][R8.64+0x4] ;  /* 0x0000040408137981 */ /* 0x000f68000c1e1900 */
[----:B------:R-:W5:Y:S04]  /*0180*/  LDG.E R21, desc[UR4][R10.64+-0x4] ;  /* 0xfffffc040a157981 */ /* 0x000f68000c1e1900 */
[----:B------:R-:W5:Y:S04]  /*0190*/  LDG.E R23, desc[UR4][R10.64] ;  /* 0x000000040a177981 */ /* 0x000f68000c1e1900 */
[----:B------:R-:W5:Y:S01]  /*01a0*/  LDG.E R25, desc[UR4][R10.64+0x4] ;  /* 0x000004040a197981 */ /* 0x000f62000c1e1900 */
[----:B------:R-:W-:Y:S01]  /*01b0*/  IADD3 R5, PT, PT, R4, R5, RZ ;  /* 0x0000000504057210 */ /* 0x000fe20007ffe0ff */
[----:B--2---:R-:W-:-:S04]  /*01c0*/  FFMA R0, R0, 0.11111111193895339966, RZ ;  /* 0x3de38e3900007823 */ /* 0x004fc800000000ff */
[----:B---3--:R-:W-:Y:S02]  /*01d0*/  FFMA R0, R3, 0.11111111193895339966, R0 ;  /* 0x3de38e3903007823 */ /* 0x008fe40000000000 */
[----:B------:R-:W0:Y:S02]  /*01e0*/  LDC.64 R2, c[0x0][0x388] ;  /* 0x0000e200ff027b82 */ /* 0x000e240000000a00 */
[----:B----4-:R-:W-:-:S04]  /*01f0*/  FFMA R0, R13, 0.11111111193895339966, R0 ;  /* 0x3de38e390d007823 */ /* 0x010fc80000000000 */
[----:B-----5:R-:W-:-:S04]  /*0200*/  FFMA R0, R15, 0.11111111193895339966, R0 ;  /* 0x3de38e390f007823 */ /* 0x020fc80000000000 */
[----:B------:R-:W-:-:S04]  /*0210*/  FFMA R0, R17, 0.11111111193895339966, R0 ;  /* 0x3de38e3911007823 */ /* 0x000fc80000000000 */
[----:B------:R-:W-:-:S04]  /*0220*/  FFMA R0, R19, 0.11111111193895339966, R0 ;  /* 0x3de38e3913007823 */ /* 0x000fc80000000000 */
[----:B------:R-:W-:-:S04]  /*0230*/  FFMA R0, R21, 0.11111111193895339966, R0 ;  /* 0x3de38e3915007823 */ /* 0x000fc80000000000 */
[----:B------:R-:W-:Y:S01]  /*0240*/  FFMA R0, R23, 0.11111111193895339966, R0 ;  /* 0x3de38e3917007823 */ /* 0x000fe20000000000 */
[----:B0-----:R-:W-:-:S04]  /*0250*/  IMAD.WIDE R2, R5, 0x4, R2 ;  /* 0x0000000405027825 */ /* 0x001fc800078e0202 */
[----:B------:R-:W-:-:S05]  /*0260*/  FFMA R25, R25, 0.11111111193895339966, R0 ;  /* 0x3de38e3919197823 */ /* 0x000fca0000000000 */
[----:B------:R-:W-:Y:S01]  /*0270*/  STG.E desc[UR4][R2.64], R25 ;  /* 0x0000001902007986 */ /* 0x000fe2000c101904 */
[----:B------:R-:W-:Y:S05]  /*0280*/  EXIT ;  /* 0x000000000000794d */ /* 0x000fea0003800000 */
.L_x_3:
        /* <DEDUP_REMOVED lines=15> */
.L_x_9:


//--------------------- .text._Z16apply_3x3averagePKfPf --------------------------
	.section	.text._Z16apply_3x3averagePKfPf,"ax",@progbits
	.align	128
        .global         _Z16apply_3x3averagePKfPf
        .type           _Z16apply_3x3averagePKfPf,@function
        .size           _Z16apply_3x3averagePKfPf,(.L_x_10 - _Z16apply_3x3averagePKfPf)
        .other          _Z16apply_3x3averagePKfPf,@"STO_CUDA_ENTRY STV_DEFAULT"
_Z16apply_3x3averagePKfPf:
.text._Z16apply_3x3averagePKfPf:
[----:B------:R-:W-:Y:S01]  /*0000*/  LDC R1, c[0x0][0x37c] ;  /* 0x0000df00ff017b82 */ /* 0x000fe20000000800 */
[----:B------:R-:W0:Y:S01]  /*0010*/  S2R R4, SR_TID.X ;  /* 0x0000000000047919 */ /* 0x000e220000002100 */
[----:B------:R-:W1:Y:S06]  /*0020*/  LDCU UR4, c[0x0][0x370] ;  /* 0x00006e00ff0477ac */ /* 0x000e6c0008000800 */
[----:B------:R-:W0:Y:S01]  /*0030*/  LDC R5, c[0x0][0x360] ;  /* 0x0000d800ff057b82 */ /* 0x000e220000000800 */
[----:B------:R-:W2:Y:S01]  /*0040*/  S2R R6, SR_TID.Y ;  /* 0x0000000000067919 */ /* 0x000ea20000002200 */
[----:B------:R-:W3:Y:S06]  /*0050*/  LDCU UR6, c[0x0][0x374] ;  /* 0x00006e80ff0677ac */ /* 0x000eec0008000800 */
[----:B------:R-:W0:Y:S08]  /*0060*/  S2UR UR5, SR_CTAID.X ;  /* 0x00000000000579c3 */ /* 0x000e300000002500 */
[----:B------:R-:W2:Y:S08]  /*0070*/  S2UR UR7, SR_CTAID.Y ;  /* 0x00000000000779c3 */ /* 0x000eb00000002600 */
[----:B------:R-:W2:Y:S01]  /*0080*/  LDC R9, c[0x0][0x364] ;  /* 0x0000d900ff097b82 */ /* 0x000ea20000000800 */
[----:B0-----:R-:W-:-:S07]  /*0090*/  IMAD R4, R5, UR5, R4 ;  /* 0x0000000505047c24 */ /* 0x001fce000f8e0204 */
[----:B------:R-:W0:Y:S01]  /*00a0*/  LDC.64 R2, c[0x0][0x380] ;  /* 0x0000e000ff027b82 */ /* 0x000e220000000a00 */
[----:B-1----:R-:W-:Y:S01]  /*00b0*/  IMAD R5, R5, UR4, RZ ;  /* 0x0000000405057c24 */ /* 0x002fe2000f8e02ff */
[----:B------:R-:W1:Y:S01]  /*00c0*/  LDCU.64 UR4, c[0x0][0x358] ;  /* 0x00006b00ff0477ac */ /* 0x000e620008000a00 */
[----:B------:R-:W-:-:S03]  /*00d0*/  IADD3 R0, PT, PT, R4, -0x1, RZ ;  /* 0xffffffff04007810 */ /* 0x000fc60007ffe0ff */
[CC--:B------:R-:W-:Y:S02]  /*00e0*/  ISETP.GT.AND P4, PT, R4.reuse, R5.reuse, PT ;  /* 0x000000050400720c */ /* 0x0c0fe40003f84270 */
[----:B------:R-:W-:Y:S02]  /*00f0*/  IADD3 R7, PT, PT, R5, -0x1, RZ ;  /* 0xffffffff05077810 */ /* 0x000fe40007ffe0ff */
[C---:B------:R-:W-:Y:S02]  /*0100*/  ISETP.GT.AND P0, PT, R4.reuse, RZ, PT ;  /* 0x000000ff0400720c */ /* 0x040fe40003f04270 */
[----:B------:R-:W-:Y:S02]  /*0110*/  SEL R0, R7, R0, P4 ;  /* 0x0000000007007207 */ /* 0x000fe40002000000 */
[C---:B------:R-:W-:Y:S01]  /*0120*/  ISETP.GE.AND P1, PT, R4.reuse, R5, PT ;  /* 0x000000050400720c */ /* 0x040fe20003f26270 */
[C---:B--2---:R-:W-:Y:S01]  /*0130*/  IMAD R6, R9.reuse, UR7, R6 ;  /* 0x0000000709067c24 */ /* 0x044fe2000f8e0206 */
[----:B------:R-:W-:Y:S01]  /*0140*/  IADD3 R14, PT, PT, R4, 0x1, RZ ;  /* 0x00000001040e7810 */ /* 0x000fe20007ffe0ff */
[----:B---3--:R-:W-:Y:S01]  /*0150*/  IMAD R9, R9, UR6, RZ ;  /* 0x0000000609097c24 */ /* 0x008fe2000f8e02ff */
[----:B------:R-:W-:-:S02]  /*0160*/  SEL R12, R0, RZ, P0 ;  /* 0x000000ff000c7207 */ /* 0x000fc40000000000 */
[C---:B------:R-:W-:Y:S02]  /*0170*/  IADD3 R8, PT, PT, R6.reuse, -0x1, RZ ;  /* 0xffffffff06087810 */ /* 0x040fe40007ffe0ff */
[C---:B------:R-:W-:Y:S02]  /*0180*/  ISETP.GT.U32.AND P3, PT, R6.reuse, R9, PT ;  /* 0x000000090600720c */ /* 0x040fe40003f64070 */
[----:B------:R-:W-:Y:S02]  /*0190*/  IADD3 R11, PT, PT, R9, -0x1, RZ ;  /* 0xffffffff090b7810 */ /* 0x000fe40007ffe0ff */
[----:B------:R-:W-:Y:S02]  /*01a0*/  ISETP.NE.AND P4, PT, R6, RZ, PT ;  /* 0x000000ff0600720c */ /* 0x000fe40003f85270 */
[----:B------:R-:W-:Y:S02]  /*01b0*/  SEL R8, R11, R8, P3 ;  /* 0x000000080b087207 */ /* 0x000fe40001800000 */
[----:B------:R-:W-:-:S02]  /*01c0*/  ISETP.GE.AND P2, PT, R4, RZ, PT ;  /* 0x000000ff0400720c */ /* 0x000fc40003f46270 */
[----:B------:R-:W-:Y:S02]  /*01d0*/  ISETP.GE.AND P3, PT, R14, R5, PT ;  /* 0x000000050e00720c */ /* 0x000fe40003f66270 */
[-C--:B------:R-:W-:Y:S02]  /*01e0*/  SEL R10, R4, R7.reuse, !P1 ;  /* 0x00000007040a7207 */ /* 0x080fe40004800000 */
[----:B------:R-:W-:Y:S02]  /*01f0*/  SEL R0, R8, RZ, P4 ;  /* 0x000000ff08007207 */ /* 0x000fe40002000000 */
[----:B------:R-:W-:Y:S02]  /*0200*/  SEL R8, R14, R7, !P3 ;  /* 0x000000070e087207 */ /* 0x000fe40005800000 */
[----:B------:R-:W-:Y:S01]  /*0210*/  ISETP.GE.AND P0, PT, R4, -0x1, PT ;  /* 0xffffffff0400780c */ /* 0x000fe20003f06270 */
[----:B------:R-:W-:Y:S01]  /*0220*/  IMAD R15, R5, R0, R12 ;  /* 0x00000000050f7224 */ /* 0x000fe200078e020c */
[----:B------:R-:W-:-:S02]  /*0230*/  SEL R10, R10, RZ, P2 ;  /* 0x000000ff0a0a7207 */ /* 0x000fc40001000000 */
[----:B------:R-:W-:Y:S01]  /*0240*/  ISETP.GE.U32.AND P1, PT, R6, R9, PT ;  /* 0x000000090600720c */ /* 0x000fe20003f26070 */
[----:B0-----:R-:W-:Y:S01]  /*0250*/  IMAD.WIDE R14, R15, 0x4, R2 ;  /* 0x000000040f0e7825 */ /* 0x001fe200078e0202 */
[----:B------:R-:W-:Y:S02]  /*0260*/  SEL R8, R8, RZ, P0 ;  /* 0x000000ff08087207 */ /* 0x000fe40000000000 */
[C---:B------:R-:W-:Y:S01]  /*0270*/  SEL R13, R6.reuse, R11, !P1 ;  /* 0x0000000b060d7207 */ /* 0x040fe20004800000 */
[CC--:B------:R-:W-:Y:S01]  /*0280*/  IMAD R17, R5.reuse, R0.reuse, R10 ;  /* 0x0000000005117224 */ /* 0x0c0fe200078e020a */
[----:B------:R-:W-:Y:S01]  /*0290*/  IADD3 R22, PT, PT, R6, 0x1, RZ ;  /* 0x0000000106167810 */ /* 0x000fe20007ffe0ff */
[----:B------:R-:W-:Y:S02]  /*02a0*/  IMAD R19, R5, R0, R8 ;  /* 0x0000000005137224 */ /* 0x000fe400078e0208 */
[----:B------:R-:W-:Y:S01]  /*02b0*/  IMAD.WIDE R16, R17, 0x4, R2 ;  /* 0x0000000411107825 */ /* 0x000fe200078e0202 */
[----:B-1----:R0:W2:Y:S01]  /*02c0*/  LDG.E R0, desc[UR4][R14.64] ;  /* 0x000000040e007981 */ /* 0x0020a2000c1e1900 */
[----:B------:R-:W-:-:S02]  /*02d0*/  ISETP.GE.U32.AND P0, PT, R22, R9, PT ;  /* 0x000000091600720c */ /* 0x000fc40003f06070 */
[----:B------:R-:W-:Y:S01]  /*02e0*/  IMAD R21, R5, R13, R12 ;  /* 0x0000000d05157224 */ /* 0x000fe200078e020c */
[----:B------:R1:W3:Y:S01]  /*02f0*/  LDG.E R7, desc[UR4][R16.64] ;  /* 0x0000000410077981 */ /* 0x0002e2000c1e1900 */
[----:B------:R-:W-:Y:S01]  /*0300*/  IMAD.WIDE R18, R19, 0x4, R2 ;  /* 0x0000000413127825 */ /* 0x000fe200078e0202 */
[----:B------:R-:W-:-:S03]  /*0310*/  SEL R22, R22, R11, !P0 ;  /* 0x0000000b16167207 */ /* 0x000fc60004000000 */
[----:B------:R-:W-:Y:S01]  /*0320*/  IMAD R23, R5, R13, R10 ;  /* 0x0000000d05177224 */ /* 0x000fe200078e020a */
[----:B------:R4:W5:Y:S01]  /*0330*/  LDG.E R9, desc[UR4][R18.64] ;  /* 0x0000000412097981 */ /* 0x000962000c1e1900 */
[----:B------:R-:W-:-:S04]  /*0340*/  IMAD.WIDE R20, R21, 0x4, R2 ;  /* 0x0000000415147825 */ /* 0x000fc800078e0202 */
[----:B------:R-:W-:Y:S02]  /*0350*/  IMAD R13, R5, R13, R8 ;  /* 0x0000000d050d7224 */ /* 0x000fe400078e0208 */
[----:B0-----:R-:W-:Y:S01]  /*0360*/  IMAD.WIDE R14, R23, 0x4, R2 ;  /* 0x00000004170e7825 */ /* 0x001fe200078e0202 */
[----:B------:R-:W5:Y:S03]  /*0370*/  LDG.E R20, desc[UR4][R20.64] ;  /* 0x0000000414147981 */ /* 0x000f66000c1e1900 */
[-C--:B------:R-:W-:Y:S02]  /*0380*/  IMAD R11, R5, R22.reuse, R12 ;  /* 0x00000016050b7224 */ /* 0x080fe400078e020c */
[----:B------:R-:W-:Y:S01]  /*0390*/  IMAD.WIDE R12, R13, 0x4, R2 ;  /* 0x000000040d0c7825 */ /* 0x000fe200078e0202 */
[----:B------:R-:W5:Y:S03]  /*03a0*/  LDG.E R14, desc[UR4][R14.64] ;  /* 0x000000040e0e7981 */ /* 0x000f66000c1e1900 */
[----:B-1----:R-:W-:-:S02]  /*03b0*/  IMAD R17, R5, R22, R10 ;  /* 0x0000001605117224 */ /* 0x002fc400078e020a */
[----:B------:R-:W-:Y:S01]  /*03c0*/  IMAD.WIDE R10, R11, 0x4, R2 ;  /* 0x000000040b0a7825 */ /* 0x000fe200078e0202 */
[----:B------:R-:W5:Y:S03]  /*03d0*/  LDG.E R12, desc[UR4][R12.64] ;  /* 0x000000040c0c7981 */ /* 0x000f66000c1e1900 */
[----:B----4-:R-:W-:Y:S02]  /*03e0*/  IMAD R19, R5, R22, R8 ;  /* 0x0000001605137224 */ /* 0x010fe400078e0208 */
[--C-:B------:R-:W-:Y:S01]  /*03f0*/  IMAD.WIDE R16, R17, 0x4, R2.reuse ;  /* 0x0000000411107825 */ /* 0x100fe200078e0202 */
[----:B------:R-:W4:Y:S03]  /*0400*/  LDG.E R10, desc[UR4][R10.64] ;  /* 0x000000040a0a7981 */ /* 0x000f26000c1e1900 */
[----:B------:R-:W-:-:S02]  /*0410*/  IMAD.WIDE R18, R19, 0x4, R2 ;  /* 0x0000000413127825 */ /* 0x000fc400078e0202 */
[----:B------:R-:W4:Y:S01]  /*0420*/  LDG.E R16, desc[UR4][R16.64] ;  /* 0x0000000410107981 */ /* 0x000f22000c1e1900 */
[----:B------:R-:W0:Y:S03]  /*0430*/  LDC.64 R2, c[0x0][0x388] ;  /* 0x0000e200ff027b82 */ /* 0x000e260000000a00 */
[----:B------:R-:W4:Y:S01]  /*0440*/  LDG.E R18, desc[UR4][R18.64] ;  /* 0x0000000412127981 */ /* 0x000f22000c1e1900 */
[----:B------:R-:W-:-:S04]  /*0450*/  IMAD R5, R5, R6, R4 ;  /* 0x0000000605057224 */ /* 0x000fc800078e0204 */
[----:B0-----:R-:W-:-:S04]  /*0460*/  IMAD.WIDE R2, R5, 0x4, R2 ;  /* 0x0000000405027825 */ /* 0x001fc800078e0202 */
[----:B--2---:R-:W-:-:S04]  /*0470*/  FFMA R0, R0, 0.11111111193895339966, RZ ;  /* 0x3de38e3900007823 */ /* 0x004fc800000000ff */
[----:B---3--:R-:W-:-:S04]  /*0480*/  FFMA R0, R7, 0.11111111193895339966, R0 ;  /* 0x3de38e3907007823 */ /* 0x008fc80000000000 */
[----:B-----5:R-:W-:-:S04]  /*0490*/  FFMA R9, R9, 0.11111111193895339966, R0 ;  /* 0x3de38e3909097823 */ /* 0x020fc80000000000 */
[----:B------:R-:W-:-:S04]  /*04a0*/  FFMA R9, R20, 0.11111111193895339966, R9 ;  /* 0x3de38e3914097823 */ /* 0x000fc80000000009 */
[----:B------:R-:W-:-:S04]  /*04b0*/  FFMA R9, R14, 0.11111111193895339966, R9 ;  /* 0x3de38e390e097823 */ /* 0x000fc80000000009 */
[----:B------:R-:W-:-:S04]  /*04c0*/  FFMA R9, R12, 0.11111111193895339966, R9 ;  /* 0x3de38e390c097823 */ /* 0x000fc80000000009 */
[----:B----4-:R-:W-:-:S04]  /*04d0*/  FFMA R9, R10, 0.11111111193895339966, R9 ;  /* 0x3de38e390a097823 */ /* 0x010fc80000000009 */
[----:B------:R-:W-:-:S04]  /*04e0*/  FFMA R9, R16, 0.11111111193895339966, R9 ;  /* 0x3de38e3910097823 */ /* 0x000fc80000000009 */
[----:B------:R-:W-:-:S05]  /*04f0*/  FFMA R9, R18, 0.11111111193895339966, R9 ;  /* 0x3de38e3912097823 */ /* 0x000fca0000000009 */
[----:B------:R-:W-:Y:S01]  /*0500*/  STG.E desc[UR4][R2.64], R9 ;  /* 0x0000000902007986 */ /* 0x000fe2000c101904 */
[----:B------:R-:W-:Y:S05]  /*0510*/  EXIT ;  /* 0x000000000000794d */ /* 0x000fea0003800000 */
.L_x_4:
        /* <DEDUP_REMOVED lines=14> */
.L_x_10:


//--------------------- .text._Z16memcpy_2d_kernelPKfPfiiiii --------------------------
	.section	.text._Z16memcpy_2d_kernelPKfPfiiiii,"ax",@progbits
	.align	128
        .global         _Z16memcpy_2d_kernelPKfPfiiiii
        .type           _Z16memcpy_2d_kernelPKfPfiiiii,@function
        .size           _Z16memcpy_2d_kernelPKfPfiiiii,(.L_x_11 - _Z16memcpy_2d_kernelPKfPfiiiii)
        .other          _Z16memcpy_2d_kernelPKfPfiiiii,@"STO_CUDA_ENTRY STV_DEFAULT"
_Z16memcpy_2d_kernelPKfPfiiiii:
.text._Z16memcpy_2d_kernelPKfPfiiiii:
[----:B------:R-:W-:Y:S01]  /*0000*/  LDC R1, c[0x0][0x37c] ;  /* 0x0000df00ff017b82 */ /* 0x000fe20000000800 */
[----:B------:R-:W0:Y:S07]  /*0010*/  S2R R2, SR_TID.X ;  /* 0x0000000000027919 */ /* 0x000e2e0000002100 */
[----:B------:R-:W1:Y:S01]  /*0020*/  LDC R0, c[0x0][0x364] ;  /* 0x0000d900ff007b82 */ /* 0x000e620000000800 */
[----:B------:R-:W2:Y:S01]  /*0030*/  LDCU UR6, c[0x0][0x3a0] ;  /* 0x00007400ff0677ac */ /* 0x000ea20008000800 */
[----:B------:R-:W1:Y:S01]  /*0040*/  S2R R3, SR_TID.Y ;  /* 0x0000000000037919 */ /* 0x000e620000002200 */
[----:B------:R-:W3:Y:S05]  /*0050*/  LDCU UR7, c[0x0][0x39c] ;  /* 0x00007380ff0777ac */ /* 0x000eea0008000800 */
[----:B------:R-:W0:Y:S08]  /*0060*/  S2UR UR5, SR_CTAID.X ;  /* 0x00000000000579c3 */ /* 0x000e300000002500 */
[----:B------:R-:W0:Y:S08]  /*0070*/  LDC R7, c[0x0][0x360] ;  /* 0x0000d800ff077b82 */ /* 0x000e300000000800 */
[----:B------:R-:W1:Y:S01]  /*0080*/  S2UR UR4, SR_CTAID.Y ;  /* 0x00000000000479c3 */ /* 0x000e620000002600 */
[----:B0-----:R-:W-:-:S05]  /*0090*/  IMAD R7, R7, UR5, R2 ;  /* 0x0000000507077c24 */ /* 0x001fca000f8e0202 */
[----:B--2---:R-:W-:Y:S01]  /*00a0*/  ISETP.GE.AND P0, PT, R7, UR6, PT ;  /* 0x0000000607007c0c */ /* 0x004fe2000bf06270 */
[----:B-1----:R-:W-:-:S05]  /*00b0*/  IMAD R0, R0, UR4, R3 ;  /* 0x0000000400007c24 */ /* 0x002fca000f8e0203 */
[----:B---3--:R-:W-:-:S13]  /*00c0*/  ISETP.GE.OR P0, PT, R0, UR7, P0 ;  /* 0x0000000700007c0c */ /* 0x008fda0008706670 */
[----:B------:R-:W-:Y:S05]  /*00d0*/  @P0 EXIT ;  /* 0x000000000000094d */ /* 0x000fea0003800000 */
[----:B------:R-:W0:Y:S01]  /*00e0*/  LDCU.64 UR8, c[0x0][0x390] ;  /* 0x00007200ff0877ac */ /* 0x000e220008000a00 */
[----:B------:R-:W1:Y:S01]  /*00f0*/  LDC.64 R2, c[0x0][0x380] ;  /* 0x0000e000ff027b82 */ /* 0x000e620000000a00 */
[----:B------:R-:W2:Y:S01]  /*0100*/  LDCU UR7, c[0x0][0x398] ;  /* 0x00007300ff0777ac */ /* 0x000ea20008000800 */
[----:B------:R-:W3:Y:S01]  /*0110*/  LDCU.64 UR4, c[0x0][0x358] ;  /* 0x00006b00ff0477ac */ /* 0x000ee20008000a00 */
[----:B0-----:R-:W-:Y:S02]  /*0120*/  IADD3 R4, PT, PT, R0, UR8, RZ ;  /* 0x0000000800047c10 */ /* 0x001fe4000fffe0ff */
[----:B------:R-:W-:-:S05]  /*0130*/  IADD3 R5, PT, PT, R7, UR9, RZ ;  /* 0x0000000907057c10 */ /* 0x000fca000fffe0ff */
[----:B--2---:R-:W-:-:S04]  /*0140*/  IMAD R5, R4, UR7, R5 ;  /* 0x0000000704057c24 */ /* 0x004fc8000f8e0205 */
[----:B-1----:R-:W-:Y:S02]  /*0150*/  IMAD.WIDE R2, R5, 0x4, R2 ;  /* 0x0000000405027825 */ /* 0x002fe400078e0202 */
[----:B------:R-:W0:Y:S04]  /*0160*/  LDC.64 R4, c[0x0][0x388] ;  /* 0x0000e200ff047b82 */ /* 0x000e280000000a00 */
[----:B---3--:R-:W2:Y:S01]  /*0170*/  LDG.E R3, desc[UR4][R2.64] ;  /* 0x0000000402037981 */ /* 0x008ea2000c1e1900 */
[----:B------:R-:W-:-:S04]  /*0180*/  IMAD R7, R0, UR6, R7 ;  /* 0x0000000600077c24 */ /* 0x000fc8000f8e0207 */
[----:B0-----:R-:W-:-:S05]  /*0190*/  IMAD.WIDE R4, R7, 0x4, R4 ;  /* 0x0000000407047825 */ /* 0x001fca00078e0204 */
[----:B--2---:R-:W-:Y:S01]  /*01a0*/  STG.E desc[UR4][R4.64], R3 ;  /* 0x0000000304007986 */ /* 0x004fe2000c101904 */
[----:B------:R-:W-:Y:S05]  /*01b0*/  EXIT ;  /* 0x000000000000794d */ /* 0x000fea0003800000 */
.L_x_5:
        /* <DEDUP_REMOVED lines=12> */
.L_x_11:


//--------------------- .nv.shared.reserved.0     --------------------------
	.section	.nv.shared.reserved.0,"aw",@nobits
	.weak		__nv_reservedSMEM_offset_0_alias
	.size		__nv_reservedSMEM_offset_0_alias, 0, 64
	.other		__nv_reservedSMEM_offset_0_alias,@"STO_CUDA_RESERVED_SHARED STV_DEFAULT"
__nv_reservedSMEM_offset_0_alias:
	.zero		0
	.zero		64


//--------------------- .nv.constant0._Z15apply_stencil_2I16In2DCoreAccessorIf10Average3x3IfEE17Out2DCoreAccessorIfS2_ES2_EvT_T0_T1_ --------------------------
	.section	.nv.constant0._Z15apply_stencil_2I16In2DCoreAccessorIf10Average3x3IfEE17Out2DCoreAccessorIfS2_ES2_EvT_T0_T1_,"a",@progbits
	.sectionflags	@""
	.align	4
.nv.constant0._Z15apply_stencil_2I16In2DCoreAccessorIf10Average3x3IfEE17Out2DCoreAccessorIfS2_ES2_EvT_T0_T1_:
	.zero		929


//--------------------- .nv.constant0._Z15apply_stencil_2I12In2DAccessorIfE13Out2DAccessorIfE10Average3x3IfEEvT_T0_T1_ --------------------------
	.section	.nv.constant0._Z15apply_stencil_2I12In2DAccessorIfE13Out2DAccessorIfE10Average3x3IfEEvT_T0_T1_,"a",@progbits
	.sectionflags	@""
	.align	4
.nv.constant0._Z15apply_stencil_2I12In2DAccessorIfE13Out2DAccessorIfE10Average3x3IfEEvT_T0_T1_:
	.zero		913


//--------------------- .nv.constant0._Z15apply_stencil_1I13Out2DAccessorIfE4InitIfEEvT_T0_ --------------------------
	.section	.nv.constant0._Z15apply_stencil_1I13Out2DAccessorIfE4InitIfEEvT_T0_,"a",@progbits
	.sectionflags	@""
	.align	4
.nv.constant0._Z15apply_stencil_1I13Out2DAccessorIfE4InitIfEEvT_T0_:
	.zero		905


//--------------------- .nv.constant0._Z21apply_3x3average_corePKfPf --------------------------
	.section	.nv.constant0._Z21apply_3x3average_corePKfPf,"a",@progbits
	.sectionflags	@""
	.align	4
.nv.constant0._Z21apply_3x3average_corePKfPf:
	.zero		912


//--------------------- .nv.constant0._Z16apply_3x3averagePKfPf --------------------------
	.section	.nv.constant0._Z16apply_3x3averagePKfPf,"a",@progbits
	.sectionflags	@""
	.align	4
.nv.constant0._Z16apply_3x3averagePKfPf:
	.zero		912


//--------------------- .nv.constant0._Z16memcpy_2d_kernelPKfPfiiiii --------------------------
	.section	.nv.constant0._Z16memcpy_2d_kernelPKfPfiiiii,"a",@progbits
	.sectionflags	@""
	.align	4
.nv.constant0._Z16memcpy_2d_kernelPKfPfiiiii:
	.zero		932


//--------------------- SYMBOLS --------------------------

	.type		.nv.reservedSmem.offset0,@object
	.size		.nv.reservedSmem.offset0,0x4
